//
// Generated by NVIDIA NVVM Compiler
//
// Compiler Build ID: CL-36424714
// Cuda compilation tools, release 13.0, V13.0.88
// Based on NVVM 20.0.0
//

.version 9.0
.target sm_100
.address_size 64

	// .globl	_Z15L2SquaredKernelPKfPfi
.extern .shared .align 16 .b8 sdata[];

.visible .entry _Z15L2SquaredKernelPKfPfi(
	.param .u64 .ptr .align 1 _Z15L2SquaredKernelPKfPfi_param_0,
	.param .u64 .ptr .align 1 _Z15L2SquaredKernelPKfPfi_param_1,
	.param .u32 _Z15L2SquaredKernelPKfPfi_param_2
)
{
	.reg .pred 	%p<27>;
	.reg .b32 	%r<89>;
	.reg .b32 	%f<101>;
	.reg .b64 	%rd<21>;

	ld.param.u64 	%rd3, [_Z15L2SquaredKernelPKfPfi_param_0];
	ld.param.u64 	%rd2, [_Z15L2SquaredKernelPKfPfi_param_1];
	ld.param.u32 	%r26, [_Z15L2SquaredKernelPKfPfi_param_2];
	cvta.to.global.u64 	%rd1, %rd3;
	mov.u32 	%r27, %ctaid.x;
	mov.u32 	%r1, %ntid.x;
	mov.u32 	%r2, %tid.x;
	mad.lo.s32 	%r3, %r27, %r1, %r2;
	mov.u32 	%r28, %nctaid.x;
	mul.lo.s32 	%r4, %r1, %r28;
	shr.s32 	%r29, %r26, 31;
	shr.u32 	%r30, %r29, 30;
	add.s32 	%r31, %r26, %r30;
	shr.s32 	%r5, %r31, 2;
	setp.ge.s32 	%p1, %r3, %r5;
	mov.f32 	%f99, 0f00000000;
	@%p1 bra 	$L__BB0_7;
	add.s32 	%r32, %r3, %r4;
	max.s32 	%r33, %r5, %r32;
	setp.lt.s32 	%p2, %r32, %r5;
	selp.u32 	%r34, 1, 0, %p2;
	add.s32 	%r35, %r32, %r34;
	sub.s32 	%r36, %r33, %r35;
	div.u32 	%r37, %r36, %r4;
	add.s32 	%r6, %r37, %r34;
	and.b32  	%r38, %r6, 3;
	setp.eq.s32 	%p3, %r38, 3;
	mov.f32 	%f99, 0f00000000;
	mov.u32 	%r83, %r3;
	@%p3 bra 	$L__BB0_4;
	add.s32 	%r39, %r6, 1;
	and.b32  	%r40, %r39, 3;
	neg.s32 	%r81, %r40;
	mov.f32 	%f99, 0f00000000;
	mov.u32 	%r83, %r3;
$L__BB0_3:
	.pragma "nounroll";
	mul.wide.s32 	%rd4, %r83, 16;
	add.s64 	%rd5, %rd1, %rd4;
	ld.global.nc.v4.f32 	{%f23, %f24, %f25, %f26}, [%rd5];
	fma.rn.f32 	%f27, %f23, %f23, %f99;
	fma.rn.f32 	%f28, %f24, %f24, %f27;
	fma.rn.f32 	%f29, %f25, %f25, %f28;
	fma.rn.f32 	%f99, %f26, %f26, %f29;
	add.s32 	%r83, %r83, %r4;
	add.s32 	%r81, %r81, 1;
	setp.ne.s32 	%p4, %r81, 0;
	@%p4 bra 	$L__BB0_3;
$L__BB0_4:
	setp.lt.u32 	%p5, %r6, 3;
	@%p5 bra 	$L__BB0_7;
	mul.wide.s32 	%rd8, %r4, 16;
	shl.b32 	%r41, %r4, 2;
$L__BB0_6:
	mul.wide.s32 	%rd6, %r83, 16;
	add.s64 	%rd7, %rd1, %rd6;
	ld.global.nc.v4.f32 	{%f30, %f31, %f32, %f33}, [%rd7];
	fma.rn.f32 	%f34, %f30, %f30, %f99;
	fma.rn.f32 	%f35, %f31, %f31, %f34;
	fma.rn.f32 	%f36, %f32, %f32, %f35;
	fma.rn.f32 	%f37, %f33, %f33, %f36;
	add.s64 	%rd9, %rd7, %rd8;
	ld.global.nc.v4.f32 	{%f38, %f39, %f40, %f41}, [%rd9];
	fma.rn.f32 	%f42, %f38, %f38, %f37;
	fma.rn.f32 	%f43, %f39, %f39, %f42;
	fma.rn.f32 	%f44, %f40, %f40, %f43;
	fma.rn.f32 	%f45, %f41, %f41, %f44;
	add.s64 	%rd10, %rd9, %rd8;
	ld.global.nc.v4.f32 	{%f46, %f47, %f48, %f49}, [%rd10];
	fma.rn.f32 	%f50, %f46, %f46, %f45;
	fma.rn.f32 	%f51, %f47, %f47, %f50;
	fma.rn.f32 	%f52, %f48, %f48, %f51;
	fma.rn.f32 	%f53, %f49, %f49, %f52;
	add.s64 	%rd11, %rd10, %rd8;
	ld.global.nc.v4.f32 	{%f54, %f55, %f56, %f57}, [%rd11];
	fma.rn.f32 	%f58, %f54, %f54, %f53;
	fma.rn.f32 	%f59, %f55, %f55, %f58;
	fma.rn.f32 	%f60, %f56, %f56, %f59;
	fma.rn.f32 	%f99, %f57, %f57, %f60;
	add.s32 	%r83, %r41, %r83;
	setp.lt.s32 	%p6, %r83, %r5;
	@%p6 bra 	$L__BB0_6;
$L__BB0_7:
	shl.b32 	%r42, %r5, 2;
	add.s32 	%r87, %r42, %r3;
	setp.ge.s32 	%p7, %r87, %r26;
	@%p7 bra 	$L__BB0_14;
	add.s32 	%r43, %r87, %r4;
	max.s32 	%r44, %r26, %r43;
	setp.lt.s32 	%p8, %r43, %r26;
	selp.u32 	%r45, 1, 0, %p8;
	add.s32 	%r46, %r43, %r45;
	sub.s32 	%r47, %r44, %r46;
	div.u32 	%r48, %r47, %r4;
	add.s32 	%r16, %r48, %r45;
	and.b32  	%r49, %r16, 3;
	setp.eq.s32 	%p9, %r49, 3;
	@%p9 bra 	$L__BB0_11;
	add.s32 	%r50, %r16, 1;
	and.b32  	%r51, %r50, 3;
	neg.s32 	%r85, %r51;
$L__BB0_10:
	.pragma "nounroll";
	mul.wide.s32 	%rd12, %r87, 4;
	add.s64 	%rd13, %rd1, %rd12;
	ld.global.nc.f32 	%f62, [%rd13];
	fma.rn.f32 	%f99, %f62, %f62, %f99;
	add.s32 	%r87, %r87, %r4;
	add.s32 	%r85, %r85, 1;
	setp.ne.s32 	%p10, %r85, 0;
	@%p10 bra 	$L__BB0_10;
$L__BB0_11:
	setp.lt.u32 	%p11, %r16, 3;
	@%p11 bra 	$L__BB0_14;
	mul.wide.s32 	%rd16, %r4, 4;
	shl.b32 	%r52, %r4, 2;
$L__BB0_13:
	mul.wide.s32 	%rd14, %r87, 4;
	add.s64 	%rd15, %rd1, %rd14;
	ld.global.nc.f32 	%f63, [%rd15];
	fma.rn.f32 	%f64, %f63, %f63, %f99;
	add.s64 	%rd17, %rd15, %rd16;
	ld.global.nc.f32 	%f65, [%rd17];
	fma.rn.f32 	%f66, %f65, %f65, %f64;
	add.s64 	%rd18, %rd17, %rd16;
	ld.global.nc.f32 	%f67, [%rd18];
	fma.rn.f32 	%f68, %f67, %f67, %f66;
	add.s64 	%rd19, %rd18, %rd16;
	ld.global.nc.f32 	%f69, [%rd19];
	fma.rn.f32 	%f99, %f69, %f69, %f68;
	add.s32 	%r87, %r52, %r87;
	setp.lt.s32 	%p12, %r87, %r26;
	@%p12 bra 	$L__BB0_13;
$L__BB0_14:
	and.b32  	%r25, %r2, 31;
	mov.b32 	%r53, %f99;
	shfl.sync.down.b32	%r54|%p13, %r53, 16, 31, -1;
	mov.b32 	%f70, %r54;
	add.f32 	%f71, %f99, %f70;
	mov.b32 	%r55, %f71;
	shfl.sync.down.b32	%r56|%p14, %r55, 8, 31, -1;
	mov.b32 	%f72, %r56;
	add.f32 	%f73, %f71, %f72;
	mov.b32 	%r57, %f73;
	shfl.sync.down.b32	%r58|%p15, %r57, 4, 31, -1;
	mov.b32 	%f74, %r58;
	add.f32 	%f75, %f73, %f74;
	mov.b32 	%r59, %f75;
	shfl.sync.down.b32	%r60|%p16, %r59, 2, 31, -1;
	mov.b32 	%f76, %r60;
	add.f32 	%f77, %f75, %f76;
	mov.b32 	%r61, %f77;
	shfl.sync.down.b32	%r62|%p17, %r61, 1, 31, -1;
	mov.b32 	%f78, %r62;
	add.f32 	%f15, %f77, %f78;
	setp.ne.s32 	%p18, %r25, 0;
	@%p18 bra 	$L__BB0_16;
	shr.u32 	%r63, %r2, 3;
	mov.u32 	%r64, sdata;
	add.s32 	%r65, %r64, %r63;
	st.shared.f32 	[%r65], %f15;
$L__BB0_16:
	bar.sync 	0;
	setp.gt.u32 	%p19, %r2, 31;
	@%p19 bra 	$L__BB0_21;
	add.s32 	%r66, %r1, 31;
	shr.u32 	%r67, %r66, 5;
	setp.ge.u32 	%p20, %r25, %r67;
	mov.f32 	%f100, 0f00000000;
	@%p20 bra 	$L__BB0_19;
	shl.b32 	%r68, %r25, 2;
	mov.u32 	%r69, sdata;
	add.s32 	%r70, %r69, %r68;
	ld.shared.f32 	%f100, [%r70];
$L__BB0_19:
	mov.b32 	%r71, %f100;
	shfl.sync.down.b32	%r72|%p21, %r71, 16, 31, -1;
	mov.b32 	%f80, %r72;
	add.f32 	%f81, %f100, %f80;
	mov.b32 	%r73, %f81;
	shfl.sync.down.b32	%r74|%p22, %r73, 8, 31, -1;
	mov.b32 	%f82, %r74;
	add.f32 	%f83, %f81, %f82;
	mov.b32 	%r75, %f83;
	shfl.sync.down.b32	%r76|%p23, %r75, 4, 31, -1;
	mov.b32 	%f84, %r76;
	add.f32 	%f85, %f83, %f84;
	mov.b32 	%r77, %f85;
	shfl.sync.down.b32	%r78|%p24, %r77, 2, 31, -1;
	mov.b32 	%f86, %r78;
	add.f32 	%f87, %f85, %f86;
	mov.b32 	%r79, %f87;
	shfl.sync.down.b32	%r80|%p25, %r79, 1, 31, -1;
	mov.b32 	%f88, %r80;
	add.f32 	%f18, %f87, %f88;
	setp.ne.s32 	%p26, %r2, 0;
	@%p26 bra 	$L__BB0_21;
	cvta.to.global.u64 	%rd20, %rd2;
	atom.global.add.f32 	%f89, [%rd20], %f18;
$L__BB0_21:
	ret;

}
	// .globl	_Z16NormalizedKernelPKfPffi
.visible .entry _Z16NormalizedKernelPKfPffi(
	.param .u64 .ptr .align 1 _Z16NormalizedKernelPKfPffi_param_0,
	.param .u64 .ptr .align 1 _Z16NormalizedKernelPKfPffi_param_1,
	.param .f32 _Z16NormalizedKernelPKfPffi_param_2,
	.param .u32 _Z16NormalizedKernelPKfPffi_param_3
)
{
	.reg .pred 	%p<13>;
	.reg .b32 	%r<60>;
	.reg .b32 	%f<52>;
	.reg .b64 	%rd<31>;

	ld.param.u64 	%rd3, [_Z16NormalizedKernelPKfPffi_param_0];
	ld.param.u64 	%rd4, [_Z16NormalizedKernelPKfPffi_param_1];
	ld.param.f32 	%f1, [_Z16NormalizedKernelPKfPffi_param_2];
	ld.param.u32 	%r23, [_Z16NormalizedKernelPKfPffi_param_3];
	cvta.to.global.u64 	%rd1, %rd4;
	cvta.to.global.u64 	%rd2, %rd3;
	shr.s32 	%r24, %r23, 31;
	shr.u32 	%r25, %r24, 30;
	add.s32 	%r26, %r23, %r25;
	shr.s32 	%r1, %r26, 2;
	mov.u32 	%r27, %ctaid.x;
	mov.u32 	%r28, %ntid.x;
	mov.u32 	%r29, %tid.x;
	mad.lo.s32 	%r2, %r27, %r28, %r29;
	mov.u32 	%r30, %nctaid.x;
	mul.lo.s32 	%r3, %r28, %r30;
	setp.ge.s32 	%p1, %r2, %r1;
	@%p1 bra 	$L__BB1_7;
	add.s32 	%r31, %r2, %r3;
	max.s32 	%r32, %r1, %r31;
	setp.lt.s32 	%p2, %r31, %r1;
	selp.u32 	%r33, 1, 0, %p2;
	add.s32 	%r34, %r31, %r33;
	sub.s32 	%r35, %r32, %r34;
	div.u32 	%r36, %r35, %r3;
	add.s32 	%r4, %r36, %r33;
	and.b32  	%r37, %r4, 3;
	setp.eq.s32 	%p3, %r37, 3;
	mov.u32 	%r54, %r2;
	@%p3 bra 	$L__BB1_4;
	add.s32 	%r38, %r4, 1;
	and.b32  	%r39, %r38, 3;
	neg.s32 	%r52, %r39;
	mov.u32 	%r54, %r2;
$L__BB1_3:
	.pragma "nounroll";
	mul.wide.s32 	%rd5, %r54, 16;
	add.s64 	%rd6, %rd1, %rd5;
	add.s64 	%rd7, %rd2, %rd5;
	ld.global.nc.v4.f32 	{%f2, %f3, %f4, %f5}, [%rd7];
	mul.f32 	%f6, %f1, %f2;
	mul.f32 	%f7, %f1, %f3;
	mul.f32 	%f8, %f1, %f4;
	mul.f32 	%f9, %f1, %f5;
	st.global.v4.f32 	[%rd6], {%f6, %f7, %f8, %f9};
	add.s32 	%r54, %r54, %r3;
	add.s32 	%r52, %r52, 1;
	setp.ne.s32 	%p4, %r52, 0;
	@%p4 bra 	$L__BB1_3;
$L__BB1_4:
	setp.lt.u32 	%p5, %r4, 3;
	@%p5 bra 	$L__BB1_7;
	mul.wide.s32 	%rd11, %r3, 16;
	shl.b32 	%r40, %r3, 2;
$L__BB1_6:
	mul.wide.s32 	%rd8, %r54, 16;
	add.s64 	%rd9, %rd2, %rd8;
	ld.global.nc.v4.f32 	{%f10, %f11, %f12, %f13}, [%rd9];
	mul.f32 	%f14, %f1, %f10;
	mul.f32 	%f15, %f1, %f11;
	mul.f32 	%f16, %f1, %f12;
	mul.f32 	%f17, %f1, %f13;
	add.s64 	%rd10, %rd1, %rd8;
	st.global.v4.f32 	[%rd10], {%f14, %f15, %f16, %f17};
	add.s64 	%rd12, %rd9, %rd11;
	ld.global.nc.v4.f32 	{%f18, %f19, %f20, %f21}, [%rd12];
	mul.f32 	%f22, %f1, %f18;
	mul.f32 	%f23, %f1, %f19;
	mul.f32 	%f24, %f1, %f20;
	mul.f32 	%f25, %f1, %f21;
	add.s64 	%rd13, %rd10, %rd11;
	st.global.v4.f32 	[%rd13], {%f22, %f23, %f24, %f25};
	add.s64 	%rd14, %rd12, %rd11;
	ld.global.nc.v4.f32 	{%f26, %f27, %f28, %f29}, [%rd14];
	mul.f32 	%f30, %f1, %f26;
	mul.f32 	%f31, %f1, %f27;
	mul.f32 	%f32, %f1, %f28;
	mul.f32 	%f33, %f1, %f29;
	add.s64 	%rd15, %rd13, %rd11;
	st.global.v4.f32 	[%rd15], {%f30, %f31, %f32, %f33};
	add.s64 	%rd16, %rd14, %rd11;
	ld.global.nc.v4.f32 	{%f34, %f35, %f36, %f37}, [%rd16];
	mul.f32 	%f38, %f1, %f34;
	mul.f32 	%f39, %f1, %f35;
	mul.f32 	%f40, %f1, %f36;
	mul.f32 	%f41, %f1, %f37;
	add.s64 	%rd17, %rd15, %rd11;
	st.global.v4.f32 	[%rd17], {%f38, %f39, %f40, %f41};
	add.s32 	%r54, %r40, %r54;
	setp.lt.s32 	%p6, %r54, %r1;
	@%p6 bra 	$L__BB1_6;
$L__BB1_7:
	shl.b32 	%r41, %r1, 2;
	add.s32 	%r58, %r41, %r2;
	setp.ge.s32 	%p7, %r58, %r23;
	@%p7 bra 	$L__BB1_14;
	add.s32 	%r42, %r58, %r3;
	max.s32 	%r43, %r23, %r42;
	setp.lt.s32 	%p8, %r42, %r23;
	selp.u32 	%r44, 1, 0, %p8;
	add.s32 	%r45, %r42, %r44;
	sub.s32 	%r46, %r43, %r45;
	div.u32 	%r47, %r46, %r3;
	add.s32 	%r14, %r47, %r44;
	and.b32  	%r48, %r14, 3;
	setp.eq.s32 	%p9, %r48, 3;
	@%p9 bra 	$L__BB1_11;
	add.s32 	%r49, %r14, 1;
	and.b32  	%r50, %r49, 3;
	neg.s32 	%r56, %r50;
$L__BB1_10:
	.pragma "nounroll";
	mul.wide.s32 	%rd18, %r58, 4;
	add.s64 	%rd19, %rd1, %rd18;
	add.s64 	%rd20, %rd2, %rd18;
	ld.global.nc.f32 	%f42, [%rd20];
	mul.f32 	%f43, %f1, %f42;
	st.global.f32 	[%rd19], %f43;
	add.s32 	%r58, %r58, %r3;
	add.s32 	%r56, %r56, 1;
	setp.ne.s32 	%p10, %r56, 0;
	@%p10 bra 	$L__BB1_10;
$L__BB1_11:
	setp.lt.u32 	%p11, %r14, 3;
	@%p11 bra 	$L__BB1_14;
	mul.wide.s32 	%rd24, %r3, 4;
	shl.b32 	%r51, %r3, 2;
$L__BB1_13:
	mul.wide.s32 	%rd21, %r58, 4;
	add.s64 	%rd22, %rd2, %rd21;
	ld.global.nc.f32 	%f44, [%rd22];
	mul.f32 	%f45, %f1, %f44;
	add.s64 	%rd23, %rd1, %rd21;
	st.global.f32 	[%rd23], %f45;
	add.s64 	%rd25, %rd22, %rd24;
	ld.global.nc.f32 	%f46, [%rd25];
	mul.f32 	%f47, %f1, %f46;
	add.s64 	%rd26, %rd23, %rd24;
	st.global.f32 	[%rd26], %f47;
	add.s64 	%rd27, %rd25, %rd24;
	ld.global.nc.f32 	%f48, [%rd27];
	mul.f32 	%f49, %f1, %f48;
	add.s64 	%rd28, %rd26, %rd24;
	st.global.f32 	[%rd28], %f49;
	add.s64 	%rd29, %rd27, %rd24;
	ld.global.nc.f32 	%f50, [%rd29];
	mul.f32 	%f51, %f1, %f50;
	add.s64 	%rd30, %rd28, %rd24;
	st.global.f32 	[%rd30], %f51;
	add.s32 	%r58, %r51, %r58;
	setp.lt.s32 	%p12, %r58, %r23;
	@%p12 bra 	$L__BB1_13;
$L__BB1_14:
	ret;

}


// ===== COMPILED SASS (sm_100) =====

	.target	sm_100

	.elftype	@"ET_EXEC"


//--------------------- .note.nv.tkinfo           --------------------------
	.section	.note.nv.tkinfo,"",@"SHT_NOTE"
	.sectionflags	@"SHF_NOTE_NV_TKINFO"
	.tkinfo
        /*0018*/ 	.word	0x00000002
        /*0030*/ 	.string	""
        /*0030*/ 	.string	"ptxas"
        /*0030*/ 	.string	"Cuda compilation tools, release 13.0, V13.0.88"
        /*0030*/ 	.string	"Build cuda_13.0.r13.0/compiler.36424714_0"
        /*0030*/ 	.string	"-arch sm_100 -m 64 "



//--------------------- .note.nv.cuinfo           --------------------------
	.section	.note.nv.cuinfo,"",@"SHT_NOTE"
	.sectionflags	@"SHF_NOTE_NV_CUINFO"
        /*0018*/ 	.short	0x0002
        /*001a*/ 	.short	0x0064
        /*001c*/ 	.short	0x0082
	.zero		2


//--------------------- .nv.info                  --------------------------
	.section	.nv.info,"",@"SHT_CUDA_INFO"
	.align	4


	//----- nvinfo : EIATTR_REGCOUNT
	.align		4
        /*0000*/ 	.byte	0x04, 0x2f
        /*0002*/ 	.short	(.L_1 - .L_0)
	.align		4
.L_0:
        /*0004*/ 	.word	index@(_Z15L2SquaredKernelPKfPfi)
        /*0008*/ 	.word	0x00000020


	//----- nvinfo : EIATTR_FRAME_SIZE
	.align		4
.L_1:
        /*000c*/ 	.byte	0x04, 0x11
        /*000e*/ 	.short	(.L_3 - .L_2)
	.align		4
.L_2:
        /*0010*/ 	.word	index@(_Z15L2SquaredKernelPKfPfi)
        /*0014*/ 	.word	0x00000000


	//----- nvinfo : EIATTR_REGCOUNT
	.align		4
.L_3:
        /*0018*/ 	.byte	0x04, 0x2f
        /*001a*/ 	.short	(.L_5 - .L_4)
	.align		4
.L_4:
        /*001c*/ 	.word	index@(_Z16NormalizedKernelPKfPffi)
        /*0020*/ 	.word	0x00000020


	//----- nvinfo : EIATTR_FRAME_SIZE
	.align		4
.L_5:
        /*0024*/ 	.byte	0x04, 0x11
        /*0026*/ 	.short	(.L_7 - .L_6)
	.align		4
.L_6:
        /*0028*/ 	.word	index@(_Z16NormalizedKernelPKfPffi)
        /*002c*/ 	.word	0x00000000


	//----- nvinfo : EIATTR_MIN_STACK_SIZE
	.align		4
.L_7:
        /*0030*/ 	.byte	0x04, 0x12
        /*0032*/ 	.short	(.L_9 - .L_8)
	.align		4
.L_8:
        /*0034*/ 	.word	index@(_Z16NormalizedKernelPKfPffi)
        /*0038*/ 	.word	0x00000000


	//----- nvinfo : EIATTR_MIN_STACK_SIZE
	.align		4
.L_9:
        /*003c*/ 	.byte	0x04, 0x12
        /*003e*/ 	.short	(.L_11 - .L_10)
	.align		4
.L_10:
        /*0040*/ 	.word	index@(_Z15L2SquaredKernelPKfPfi)
        /*0044*/ 	.word	0x00000000
.L_11:


//--------------------- .nv.compat                --------------------------
	.section	.nv.compat,"",@"SHT_CUDA_COMPAT_INFO"
	.align	4
        /*0000*/ 	.byte	0x02, 0x09, 0x00, 0x00, 0x02, 0x02, 0x01, 0x00, 0x02, 0x05, 0x05, 0x00, 0x03, 0x07, 0x01, 0x01
        /*0010*/ 	.byte	0x02, 0x03, 0x00, 0x00, 0x02, 0x06, 0x01, 0x00, 0x04, 0x0b, 0x08, 0x00, 0x09, 0x00, 0x00, 0x00
        /*0020*/ 	.byte	0x00, 0x00, 0x00, 0x00


//--------------------- .nv.info._Z16NormalizedKernelPKfPffi --------------------------
	.section	.nv.info._Z16NormalizedKernelPKfPffi,"",@"SHT_CUDA_INFO"
	.sectionflags	@""
	.align	4


	//----- nvinfo : EIATTR_CUDA_API_VERSION
	.align		4
        /*0000*/ 	.byte	0x04, 0x37
        /*0002*/ 	.short	(.L_13 - .L_12)
.L_12:
        /*0004*/ 	.word	0x00000082


	//----- nvinfo : EIATTR_KPARAM_INFO
	.align		4
.L_13:
        /*0008*/ 	.byte	0x04, 0x17
        /*000a*/ 	.short	(.L_15 - .L_14)
.L_14:
        /*000c*/ 	.word	0x00000000
        /*0010*/ 	.short	0x0003
        /*0012*/ 	.short	0x0014
        /*0014*/ 	.byte	0x00, 0xf0, 0x11, 0x00


	//----- nvinfo : EIATTR_KPARAM_INFO
	.align		4
.L_15:
        /*0018*/ 	.byte	0x04, 0x17
        /*001a*/ 	.short	(.L_17 - .L_16)
.L_16:
        /*001c*/ 	.word	0x00000000
        /*0020*/ 	.short	0x0002
        /*0022*/ 	.short	0x0010
        /*0024*/ 	.byte	0x00, 0xf0, 0x11, 0x00


	//----- nvinfo : EIATTR_KPARAM_INFO
	.align		4
.L_17:
        /*0028*/ 	.byte	0x04, 0x17
        /*002a*/ 	.short	(.L_19 - .L_18)
.L_18:
        /*002c*/ 	.word	0x00000000
        /*0030*/ 	.short	0x0001
        /*0032*/ 	.short	0x0008
        /*0034*/ 	.byte	0x00, 0xf5, 0x21, 0x00


	//----- nvinfo : EIATTR_KPARAM_INFO
	.align		4
.L_19:
        /*0038*/ 	.byte	0x04, 0x17
        /*003a*/ 	.short	(.L_21 - .L_20)
.L_20:
        /*003c*/ 	.word	0x00000000
        /*0040*/ 	.short	0x0000
        /*0042*/ 	.short	0x0000
        /*0044*/ 	.byte	0x00, 0xf5, 0x21, 0x00


	//----- nvinfo : EIATTR_SPARSE_MMA_MASK
	.align		4
.L_21:
        /*0048*/ 	.byte	0x03, 0x50
        /*004a*/ 	.short	0x0000


	//----- nvinfo : EIATTR_MAXREG_COUNT
	.align		4
        /*004c*/ 	.byte	0x03, 0x1b
        /*004e*/ 	.short	0x00ff


	//----- nvinfo : EIATTR_MERCURY_ISA_VERSION
	.align		4
        /*0050*/ 	.byte	0x03, 0x5f
        /*0052*/ 	.short	0x0101


	//----- nvinfo : EIATTR_VRC_CTA_INIT_COUNT
	.align		4
        /*0054*/ 	.byte	0x02, 0x4a
	.zero		1
	.zero		1


	//----- nvinfo : EIATTR_EXIT_INSTR_OFFSETS
	.align		4
        /*0058*/ 	.byte	0x04, 0x1c
        /*005a*/ 	.short	(.L_23 - .L_22)


	//   ....[0]....
.L_22:
        /*005c*/ 	.word	0x000006b0


	//   ....[1]....
        /*0060*/ 	.word	0x000009c0


	//   ....[2]....
        /*0064*/ 	.word	0x00000b40


	//----- nvinfo : EIATTR_CRS_STACK_SIZE
	.align		4
.L_23:
        /*0068*/ 	.byte	0x04, 0x1e
        /*006a*/ 	.short	(.L_25 - .L_24)
.L_24:
        /*006c*/ 	.word	0x00000000


	//----- nvinfo : EIATTR_CBANK_PARAM_SIZE
	.align		4
.L_25:
        /*0070*/ 	.byte	0x03, 0x19
        /*0072*/ 	.short	0x0018


	//----- nvinfo : EIATTR_PARAM_CBANK
	.align		4
        /*0074*/ 	.byte	0x04, 0x0a
        /*0076*/ 	.short	(.L_27 - .L_26)
	.align		4
.L_26:
        /*0078*/ 	.word	index@(.nv.constant0._Z16NormalizedKernelPKfPffi)
        /*007c*/ 	.short	0x0380
        /*007e*/ 	.short	0x0018


	//----- nvinfo : EIATTR_SW_WAR
	.align		4
.L_27:
        /*0080*/ 	.byte	0x04, 0x36
        /*0082*/ 	.short	(.L_29 - .L_28)
.L_28:
        /*0084*/ 	.word	0x00000008
.L_29:


//--------------------- .nv.info._Z15L2SquaredKernelPKfPfi --------------------------
	.section	.nv.info._Z15L2SquaredKernelPKfPfi,"",@"SHT_CUDA_INFO"
	.sectionflags	@""
	.align	4


	//----- nvinfo : EIATTR_CUDA_API_VERSION
	.align		4
        /*0000*/ 	.byte	0x04, 0x37
        /*0002*/ 	.short	(.L_31 - .L_30)
.L_30:
        /*0004*/ 	.word	0x00000082


	//----- nvinfo : EIATTR_KPARAM_INFO
	.align		4
.L_31:
        /*0008*/ 	.byte	0x04, 0x17
        /*000a*/ 	.short	(.L_33 - .L_32)
.L_32:
        /*000c*/ 	.word	0x00000000
        /*0010*/ 	.short	0x0002
        /*0012*/ 	.short	0x0010
        /*0014*/ 	.byte	0x00, 0xf0, 0x11, 0x00


	//----- nvinfo : EIATTR_KPARAM_INFO
	.align		4
.L_33:
        /*0018*/ 	.byte	0x04, 0x17
        /*001a*/ 	.short	(.L_35 - .L_34)
.L_34:
        /*001c*/ 	.word	0x00000000
        /*0020*/ 	.short	0x0001
        /*0022*/ 	.short	0x0008
        /*0024*/ 	.byte	0x00, 0xf5, 0x21, 0x00


	//----- nvinfo : EIATTR_KPARAM_INFO
	.align		4
.L_35:
        /*0028*/ 	.byte	0x04, 0x17
        /*002a*/ 	.short	(.L_37 - .L_36)
.L_36:
        /*002c*/ 	.word	0x00000000
        /*0030*/ 	.short	0x0000
        /*0032*/ 	.short	0x0000
        /*0034*/ 	.byte	0x00, 0xf5, 0x21, 0x00


	//----- nvinfo : EIATTR_SPARSE_MMA_MASK
	.align		4
.L_37:
        /*0038*/ 	.byte	0x03, 0x50
        /*003a*/ 	.short	0x0000


	//----- nvinfo : EIATTR_MAXREG_COUNT
	.align		4
        /*003c*/ 	.byte	0x03, 0x1b
        /*003e*/ 	.short	0x00ff


	//----- nvinfo : EIATTR_NUM_BARRIERS
	.align		4
        /*0040*/ 	.byte	0x02, 0x4c
        /*0042*/ 	.byte	0x01
	.zero		1


	//----- nvinfo : EIATTR_MERCURY_ISA_VERSION
	.align		4
        /*0044*/ 	.byte	0x03, 0x5f
        /*0046*/ 	.short	0x0101


	//----- nvinfo : EIATTR_COOP_GROUP_MASK_REGIDS
	.align		4
        /*0048*/ 	.byte	0x04, 0x29
        /*004a*/ 	.short	(.L_39 - .L_38)


	//   ....[0]....
.L_38:
        /*004c*/ 	.word	0xffffffff


	//   ....[1]....
        /*0050*/ 	.word	0xffffffff


	//   ....[2]....
        /*0054*/ 	.word	0xffffffff


	//   ....[3]....
        /*0058*/ 	.word	0xffffffff


	//   ....[4]....
        /*005c*/ 	.word	0xffffffff


	//   ....[5]....
        /*0060*/ 	.word	0xffffffff


	//   ....[6]....
        /*0064*/ 	.word	0xffffffff


	//   ....[7]....
        /*0068*/ 	.word	0xffffffff


	//   ....[8]....
        /*006c*/ 	.word	0xffffffff


	//   ....[9]....
        /*0070*/ 	.word	0xffffffff


	//----- nvinfo : EIATTR_COOP_GROUP_INSTR_OFFSETS
	.align		4
.L_39:
        /*0074*/ 	.byte	0x04, 0x28
        /*0076*/ 	.short	(.L_41 - .L_40)


	//   ....[0]....
.L_40:
        /*0078*/ 	.word	0x000009d0


	//   ....[1]....
        /*007c*/ 	.word	0x00000a00


	//   ....[2]....
        /*0080*/ 	.word	0x00000a20


	//   ....[3]....
        /*0084*/ 	.word	0x00000a50


	//   ....[4]....
        /*0088*/ 	.word	0x00000a90


	//   ....[5]....
        /*008c*/ 	.word	0x00000ba0


	//   ....[6]....
        /*0090*/ 	.word	0x00000bc0


	//   ....[7]....
        /*0094*/ 	.word	0x00000be0


	//   ....[8]....
        /*0098*/ 	.word	0x00000c00


	//   ....[9]....
        /*009c*/ 	.word	0x00000c20


	//----- nvinfo : EIATTR_VRC_CTA_INIT_COUNT
	.align		4
.L_41:
        /*00a0*/ 	.byte	0x02, 0x4a
	.zero		1
	.zero		1


	//----- nvinfo : EIATTR_EXIT_INSTR_OFFSETS
	.align		4
        /*00a4*/ 	.byte	0x04, 0x1c
        /*00a6*/ 	.short	(.L_43 - .L_42)


	//   ....[0]....
.L_42:
        /*00a8*/ 	.word	0x00000af0


	//   ....[1]....
        /*00ac*/ 	.word	0x00000c30


	//   ....[2]....
        /*00b0*/ 	.word	0x00000c70


	//----- nvinfo : EIATTR_CRS_STACK_SIZE
	.align		4
.L_43:
        /*00b4*/ 	.byte	0x04, 0x1e
        /*00b6*/ 	.short	(.L_45 - .L_44)
.L_44:
        /*00b8*/ 	.word	0x00000000


	//----- nvinfo : EIATTR_CBANK_PARAM_SIZE
	.align		4
.L_45:
        /*00bc*/ 	.byte	0x03, 0x19
        /*00be*/ 	.short	0x0014


	//----- nvinfo : EIATTR_PARAM_CBANK
	.align		4
        /*00c0*/ 	.byte	0x04, 0x0a
        /*00c2*/ 	.short	(.L_47 - .L_46)
	.align		4
.L_46:
        /*00c4*/ 	.word	index@(.nv.constant0._Z15L2SquaredKernelPKfPfi)
        /*00c8*/ 	.short	0x0380
        /*00ca*/ 	.short	0x0014


	//----- nvinfo : EIATTR_SW_WAR
	.align		4
.L_47:
        /*00cc*/ 	.byte	0x04, 0x36
        /*00ce*/ 	.short	(.L_49 - .L_48)
.L_48:
        /*00d0*/ 	.word	0x00000008
.L_49:


//--------------------- .nv.callgraph             --------------------------
	.section	.nv.callgraph,"",@"SHT_CUDA_CALLGRAPH"
	.align	4
	.sectionentsize	8
	.align		4
        /*0000*/ 	.word	0x00000000
	.align		4
        /*0004*/ 	.word	0xffffffff
	.align		4
        /*0008*/ 	.word	0x00000000
	.align		4
        /*000c*/ 	.word	0xfffffffe
	.align		4
        /*0010*/ 	.word	0x00000000
	.align		4
        /*0014*/ 	.word	0xfffffffd
	.align		4
        /*0018*/ 	.word	0x00000000
	.align		4
        /*001c*/ 	.word	0xfffffffc


//--------------------- .text._Z16NormalizedKernelPKfPffi --------------------------
	.section	.text._Z16NormalizedKernelPKfPffi,"ax",@progbits
	.align	128
        .global         _Z16NormalizedKernelPKfPffi
        .type           _Z16NormalizedKernelPKfPffi,@function
        .size           _Z16NormalizedKernelPKfPffi,(.L_x_24 - _Z16NormalizedKernelPKfPffi)
        .other          _Z16NormalizedKernelPKfPffi,@"STO_CUDA_ENTRY STV_DEFAULT"
_Z16NormalizedKernelPKfPffi:
.text._Z16NormalizedKernelPKfPffi:
[----:B------:R-:W-:Y:S01]  /*0000*/  LDC R1, c[0x0][0x37c] ;  /* 0x0000df00ff017b82 */ /* 0x000fe20000000800 */
[----:B------:R-:W0:Y:S07]  /*0010*/  S2R R5, SR_TID.X ;  /* 0x0000000000057919 */ /* 0x000e2e0000002100 */
[----:B------:R-:W1:Y:S01]  /*0020*/  LDC R0, c[0x0][0x394] ;  /* 0x0000e500ff007b82 */ /* 0x000e620000000800 */
[----:B------:R-:W2:Y:S01]  /*0030*/  LDCU.64 UR4, c[0x0][0x358] ;  /* 0x00006b00ff0477ac */ /* 0x000ea20008000a00 */
[----:B------:R-:W-:Y:S01]  /*0040*/  BSSY.RECONVERGENT B0, `(.L_x_0) ;  /* 0x0000064000007945 */ /* 0x000fe20003800200 */
[----:B------:R-:W3:Y:S05]  /*0050*/  LDCU UR8, c[0x0][0x390] ;  /* 0x00007200ff0877ac */ /* 0x000eea0008000800 */
[----:B------:R-:W0:Y:S01]  /*0060*/  S2UR UR6, SR_CTAID.X ;  /* 0x00000000000679c3 */ /* 0x000e220000002500 */
[----:B------:R-:W4:Y:S07]  /*0070*/  LDCU UR9, c[0x0][0x390] ;  /* 0x00007200ff0977ac */ /* 0x000f2e0008000800 */
[----:B------:R-:W0:Y:S01]  /*0080*/  LDC R4, c[0x0][0x360] ;  /* 0x0000d800ff047b82 */ /* 0x000e220000000800 */
[----:B------:R-:W5:Y:S01]  /*0090*/  LDCU UR7, c[0x0][0x370] ;  /* 0x00006e00ff0777ac */ /* 0x000f620008000800 */
[----:B-1----:R-:W-:-:S04]  /*00a0*/  SHF.R.S32.HI R3, RZ, 0x1f, R0 ;  /* 0x0000001fff037819 */ /* 0x002fc80000011400 */
[----:B------:R-:W-:-:S04]  /*00b0*/  LEA.HI R3, R3, R0, RZ, 0x2 ;  /* 0x0000000003037211 */ /* 0x000fc800078f10ff */
[----:B------:R-:W-:Y:S01]  /*00c0*/  SHF.R.S32.HI R21, RZ, 0x2, R3 ;  /* 0x00000002ff157819 */ /* 0x000fe20000011403 */
[C---:B0-----:R-:W-:Y:S02]  /*00d0*/  IMAD R2, R4.reuse, UR6, R5 ;  /* 0x0000000604027c24 */ /* 0x041fe4000f8e0205 */
[----:B-----5:R-:W-:-:S03]  /*00e0*/  IMAD R3, R4, UR7, RZ ;  /* 0x0000000704037c24 */ /* 0x020fc6000f8e02ff */
[----:B------:R-:W-:-:S13]  /*00f0*/  ISETP.GE.AND P0, PT, R2, R21, PT ;  /* 0x000000150200720c */ /* 0x000fda0003f06270 */
[----:B--234-:R-:W-:Y:S05]  /*0100*/  @P0 BRA `(.L_x_1) ;  /* 0x00000004005c0947 */ /* 0x01cfea0003800000 */
[----:B------:R-:W0:Y:S01]  /*0110*/  I2F.U32.RP R9, R3 ;  /* 0x0000000300097306 */ /* 0x000e220000209000 */
[-C--:B------:R-:W-:Y:S01]  /*0120*/  IADD3 R6, PT, PT, R2, R3.reuse, RZ ;  /* 0x0000000302067210 */ /* 0x080fe20007ffe0ff */
[----:B------:R-:W1:Y:S01]  /*0130*/  LDC.64 R24, c[0x0][0x380] ;  /* 0x0000e000ff187b82 */ /* 0x000e620000000a00 */
[----:B------:R-:W-:Y:S01]  /*0140*/  IADD3 R11, PT, PT, RZ, -R3, RZ ;  /* 0x80000003ff0b7210 */ /* 0x000fe20007ffe0ff */
[----:B------:R-:W-:Y:S01]  /*0150*/  BSSY.RECONVERGENT B1, `(.L_x_2) ;  /* 0x000002e000017945 */ /* 0x000fe20003800200 */
[----:B------:R-:W-:Y:S02]  /*0160*/  ISETP.GE.AND P0, PT, R6, R21, PT ;  /* 0x000000150600720c */ /* 0x000fe40003f06270 */
[----:B------:R-:W-:Y:S02]  /*0170*/  VIMNMX R7, PT, PT, R21, R6, !PT ;  /* 0x0000000615077248 */ /* 0x000fe40007fe0100 */
[----:B------:R-:W-:Y:S01]  /*0180*/  SEL R8, RZ, 0x1, P0 ;  /* 0x00000001ff087807 */ /* 0x000fe20000000000 */
[----:B------:R-:W2:Y:S01]  /*0190*/  LDC.64 R22, c[0x0][0x388] ;  /* 0x0000e200ff167b82 */ /* 0x000ea20000000a00 */
[----:B------:R-:W-:-:S02]  /*01a0*/  ISETP.NE.U32.AND P2, PT, R3, RZ, PT ;  /* 0x000000ff0300720c */ /* 0x000fc40003f45070 */
[----:B------:R-:W-:Y:S01]  /*01b0*/  IADD3 R6, PT, PT, R7, -R6, -R8 ;  /* 0x8000000607067210 */ /* 0x000fe20007ffe808 */
[----:B0-----:R-:W0:Y:S01]  /*01c0*/  MUFU.RCP R9, R9 ;  /* 0x0000000900097308 */ /* 0x001e220000001000 */
[----:B------:R-:W-:Y:S02]  /*01d0*/  MOV R20, R2 ;  /* 0x0000000200147202 */ /* 0x000fe40000000f00 */
[----:B0-----:R-:W-:-:S05]  /*01e0*/  IADD3 R4, PT, PT, R9, 0xffffffe, RZ ;  /* 0x0ffffffe09047810 */ /* 0x001fca0007ffe0ff */
[----:B------:R0:W3:Y:S02]  /*01f0*/  F2I.FTZ.U32.TRUNC.NTZ R5, R4 ;  /* 0x0000000400057305 */ /* 0x0000e4000021f000 */
[----:B0-----:R-:W-:Y:S02]  /*0200*/  HFMA2 R4, -RZ, RZ, 0, 0 ;  /* 0x00000000ff047431 */ /* 0x001fe400000001ff */
[----:B---3--:R-:W-:-:S04]  /*0210*/  IMAD R11, R11, R5, RZ ;  /* 0x000000050b0b7224 */ /* 0x008fc800078e02ff */
[----:B------:R-:W-:-:S06]  /*0220*/  IMAD.HI.U32 R5, R5, R11, R4 ;  /* 0x0000000b05057227 */ /* 0x000fcc00078e0004 */
[----:B------:R-:W-:-:S05]  /*0230*/  IMAD.HI.U32 R5, R5, R6, RZ ;  /* 0x0000000605057227 */ /* 0x000fca00078e00ff */
[----:B------:R-:W-:-:S05]  /*0240*/  IADD3 R4, PT, PT, -R5, RZ, RZ ;  /* 0x000000ff05047210 */ /* 0x000fca0007ffe1ff */
[----:B------:R-:W-:-:S05]  /*0250*/  IMAD R6, R3, R4, R6 ;  /* 0x0000000403067224 */ /* 0x000fca00078e0206 */
[----:B------:R-:W-:-:S13]  /*0260*/  ISETP.GE.U32.AND P0, PT, R6, R3, PT ;  /* 0x000000030600720c */ /* 0x000fda0003f06070 */
[----:B------:R-:W-:Y:S01]  /*0270*/  @P0 IADD3 R6, PT, PT, -R3, R6, RZ ;  /* 0x0000000603060210 */ /* 0x000fe20007ffe1ff */
[----:B------:R-:W-:-:S03]  /*0280*/  @P0 VIADD R5, R5, 0x1 ;  /* 0x0000000105050836 */ /* 0x000fc60000000000 */
[----:B------:R-:W-:-:S13]  /*0290*/  ISETP.GE.U32.AND P1, PT, R6, R3, PT ;  /* 0x000000030600720c */ /* 0x000fda0003f26070 */
[----:B------:R-:W-:Y:S02]  /*02a0*/  @P1 IADD3 R5, PT, PT, R5, 0x1, RZ ;  /* 0x0000000105051810 */ /* 0x000fe40007ffe0ff */
[----:B------:R-:W-:-:S04]  /*02b0*/  @!P2 LOP3.LUT R5, RZ, R3, RZ, 0x33, !PT ;  /* 0x00000003ff05a212 */ /* 0x000fc800078e33ff */
[----:B------:R-:W-:-:S04]  /*02c0*/  IADD3 R5, PT, PT, R8, R5, RZ ;  /* 0x0000000508057210 */ /* 0x000fc80007ffe0ff */
[C---:B------:R-:W-:Y:S02]  /*02d0*/  LOP3.LUT R4, R5.reuse, 0x3, RZ, 0xc0, !PT ;  /* 0x0000000305047812 */ /* 0x040fe400078ec0ff */
[----:B------:R-:W-:Y:S02]  /*02e0*/  ISETP.GE.U32.AND P1, PT, R5, 0x3, PT ;  /* 0x000000030500780c */ /* 0x000fe40003f26070 */
[----:B------:R-:W-:-:S13]  /*02f0*/  ISETP.NE.AND P0, PT, R4, 0x3, PT ;  /* 0x000000030400780c */ /* 0x000fda0003f05270 */
[----:B-12---:R-:W-:Y:S05]  /*0300*/  @!P0 BRA `(.L_x_3) ;  /* 0x0000000000488947 */ /* 0x006fea0003800000 */
[----:B------:R-:W0:Y:S01]  /*0310*/  LDC.64 R8, c[0x0][0x380] ;  /* 0x0000e000ff087b82 */ /* 0x000e220000000a00 */
[----:B------:R-:W-:Y:S02]  /*0320*/  IADD3 R5, PT, PT, R5, 0x1, RZ ;  /* 0x0000000105057810 */ /* 0x000fe40007ffe0ff */
[----:B------:R-:W-:Y:S02]  /*0330*/  MOV R20, R2 ;  /* 0x0000000200147202 */ /* 0x000fe40000000f00 */
[----:B------:R-:W-:-:S03]  /*0340*/  LOP3.LUT R5, R5, 0x3, RZ, 0xc0, !PT ;  /* 0x0000000305057812 */ /* 0x000fc600078ec0ff */
[----:B------:R-:W1:Y:S02]  /*0350*/  LDC.64 R10, c[0x0][0x388] ;  /* 0x0000e200ff0a7b82 */ /* 0x000e640000000a00 */
[----:B------:R-:W-:-:S07]  /*0360*/  IMAD.MOV R16, RZ, RZ, -R5 ;  /* 0x000000ffff107224 */ /* 0x000fce00078e0a05 */
.L_x_4:
[----:B0-----:R-:W-:-:S05]  /*0370*/  IMAD.WIDE R14, R20, 0x10, R8 ;  /* 0x00000010140e7825 */ /* 0x001fca00078e0208 */
[----:B--2---:R-:W2:Y:S01]  /*0380*/  LDG.E.128.CONSTANT R4, desc[UR4][R14.64] ;  /* 0x000000040e047981 */ /* 0x004ea2000c1e9d00 */
[----:B-1----:R-:W-:Y:S01]  /*0390*/  IMAD.WIDE R12, R20, 0x10, R10 ;  /* 0x00000010140c7825 */ /* 0x002fe200078e020a */
[----:B------:R-:W-:Y:S02]  /*03a0*/  IADD3 R16, PT, PT, R16, 0x1, RZ ;  /* 0x0000000110107810 */ /* 0x000fe40007ffe0ff */
[----:B------:R-:W-:Y:S02]  /*03b0*/  IADD3 R20, PT, PT, R3, R20, RZ ;  /* 0x0000001403147210 */ /* 0x000fe40007ffe0ff */
[----:B------:R-:W-:Y:S01]  /*03c0*/  ISETP.NE.AND P0, PT, R16, RZ, PT ;  /* 0x000000ff1000720c */ /* 0x000fe20003f05270 */
[----:B--2---:R-:W-:Y:S01]  /*03d0*/  FMUL R4, R4, UR8 ;  /* 0x0000000804047c20 */ /* 0x004fe20008400000 */
[----:B------:R-:W-:Y:S01]  /*03e0*/  FMUL R5, R5, UR8 ;  /* 0x0000000805057c20 */ /* 0x000fe20008400000 */
[----:B------:R-:W-:Y:S01]  /*03f0*/  FMUL R6, R6, UR8 ;  /* 0x0000000806067c20 */ /* 0x000fe20008400000 */
[----:B------:R-:W-:-:S05]  /*0400*/  FMUL R7, R7, UR8 ;  /* 0x0000000807077c20 */ /* 0x000fca0008400000 */
[----:B------:R2:W-:Y:S04]  /*0410*/  STG.E.128 desc[UR4][R12.64], R4 ;  /* 0x000000040c007986 */ /* 0x0005e8000c101d04 */
[----:B------:R-:W-:Y:S05]  /*0420*/  @P0 BRA `(.L_x_4) ;  /* 0xfffffffc00d00947 */ /* 0x000fea000383ffff */
.L_x_3:
[----:B------:R-:W-:Y:S05]  /*0430*/  BSYNC.RECONVERGENT B1 ;  /* 0x0000000000017941 */ /* 0x000fea0003800200 */
.L_x_2:
[----:B------:R-:W-:Y:S05]  /*0440*/  @!P1 BRA `(.L_x_1) ;  /* 0x00000000008c9947 */ /* 0x000fea0003800000 */
.L_x_5:
[----:B0-----:R-:W-:-:S05]  /*0450*/  IMAD.WIDE R26, R20, 0x10, R24 ;  /* 0x00000010141a7825 */ /* 0x001fca00078e0218 */
[----:B------:R0:W3:Y:S01]  /*0460*/  LDG.E.128.CONSTANT R16, desc[UR4][R26.64] ;  /* 0x000000041a107981 */ /* 0x0000e2000c1e9d00 */
[----:B------:R-:W-:-:S05]  /*0470*/  IMAD.WIDE R28, R3, 0x10, R26 ;  /* 0x00000010031c7825 */ /* 0x000fca00078e021a */
[----:B--2---:R1:W2:Y:S01]  /*0480*/  LDG.E.128.CONSTANT R4, desc[UR4][R28.64] ;  /* 0x000000041c047981 */ /* 0x0042a2000c1e9d00 */
[----:B------:R-:W-:-:S04]  /*0490*/  IMAD.WIDE R8, R3, 0x10, R28 ;  /* 0x0000001003087825 */ /* 0x000fc800078e021c */
[C---:B------:R-:W-:Y:S02]  /*04a0*/  IMAD.WIDE R12, R3.reuse, 0x10, R8 ;  /* 0x00000010030c7825 */ /* 0x040fe400078e0208 */
[----:B------:R-:W4:Y:S04]  /*04b0*/  LDG.E.128.CONSTANT R8, desc[UR4][R8.64] ;  /* 0x0000000408087981 */ /* 0x000f28000c1e9d00 */
[----:B------:R-:W5:Y:S01]  /*04c0*/  LDG.E.128.CONSTANT R12, desc[UR4][R12.64] ;  /* 0x000000040c0c7981 */ /* 0x000f62000c1e9d00 */
[----:B0-----:R-:W-:Y:S01]  /*04d0*/  IMAD.WIDE R26, R20, 0x10, R22 ;  /* 0x00000010141a7825 */ /* 0x001fe200078e0216 */
[----:B------:R-:W-:-:S04]  /*04e0*/  LEA R20, R3, R20, 0x2 ;  /* 0x0000001403147211 */ /* 0x000fc800078e10ff */
[----:B------:R-:W-:Y:S01]  /*04f0*/  ISETP.GE.AND P0, PT, R20, R21, PT ;  /* 0x000000151400720c */ /* 0x000fe20003f06270 */
[----:B-1----:R-:W-:-:S04]  /*0500*/  IMAD.WIDE R28, R3, 0x10, R26 ;  /* 0x00000010031c7825 */ /* 0x002fc800078e021a */
[----:B---3--:R-:W-:Y:S01]  /*0510*/  FMUL R16, R16, UR9 ;  /* 0x0000000910107c20 */ /* 0x008fe20008400000 */
[----:B------:R-:W-:Y:S01]  /*0520*/  FMUL R17, R17, UR9 ;  /* 0x0000000911117c20 */ /* 0x000fe20008400000 */
[----:B------:R-:W-:Y:S01]  /*0530*/  FMUL R18, R18, UR9 ;  /* 0x0000000912127c20 */ /* 0x000fe20008400000 */
[----:B------:R-:W-:Y:S01]  /*0540*/  FMUL R19, R19, UR9 ;  /* 0x0000000913137c20 */ /* 0x000fe20008400000 */
[----:B--2---:R-:W-:Y:S01]  /*0550*/  FMUL R4, R4, UR9 ;  /* 0x0000000904047c20 */ /* 0x004fe20008400000 */
[----:B------:R-:W-:-:S03]  /*0560*/  FMUL R5, R5, UR9 ;  /* 0x0000000905057c20 */ /* 0x000fc60008400000 */
[----:B------:R0:W-:Y:S01]  /*0570*/  STG.E.128 desc[UR4][R26.64], R16 ;  /* 0x000000101a007986 */ /* 0x0001e2000c101d04 */
[----:B------:R-:W-:Y:S01]  /*0580*/  FMUL R6, R6, UR9 ;  /* 0x0000000906067c20 */ /* 0x000fe20008400000 */
[----:B------:R-:W-:-:S05]  /*0590*/  FMUL R7, R7, UR9 ;  /* 0x0000000907077c20 */ /* 0x000fca0008400000 */
[----:B------:R1:W-:Y:S01]  /*05a0*/  STG.E.128 desc[UR4][R28.64], R4 ;  /* 0x000000041c007986 */ /* 0x0003e2000c101d04 */
[----:B----4-:R-:W-:Y:S01]  /*05b0*/  FMUL R8, R8, UR9 ;  /* 0x0000000908087c20 */ /* 0x010fe20008400000 */
[----:B------:R-:W-:Y:S01]  /*05c0*/  FMUL R9, R9, UR9 ;  /* 0x0000000909097c20 */ /* 0x000fe20008400000 */
[----:B------:R-:W-:Y:S01]  /*05d0*/  FMUL R10, R10, UR9 ;  /* 0x000000090a0a7c20 */ /* 0x000fe20008400000 */
[----:B------:R-:W-:Y:S01]  /*05e0*/  FMUL R11, R11, UR9 ;  /* 0x000000090b0b7c20 */ /* 0x000fe20008400000 */
[----:B-----5:R-:W-:Y:S01]  /*05f0*/  FMUL R12, R12, UR9 ;  /* 0x000000090c0c7c20 */ /* 0x020fe20008400000 */
[----:B------:R-:W-:Y:S01]  /*0600*/  FMUL R13, R13, UR9 ;  /* 0x000000090d0d7c20 */ /* 0x000fe20008400000 */
[----:B------:R-:W-:Y:S01]  /*0610*/  FMUL R14, R14, UR9 ;  /* 0x000000090e0e7c20 */ /* 0x000fe20008400000 */
[----:B------:R-:W-:Y:S01]  /*0620*/  FMUL R15, R15, UR9 ;  /* 0x000000090f0f7c20 */ /* 0x000fe20008400000 */
[----:B0-----:R-:W-:-:S05]  /*0630*/  IMAD.WIDE R26, R3, 0x10, R28 ;  /* 0x00000010031a7825 */ /* 0x001fca00078e021c */
[----:B------:R0:W-:Y:S01]  /*0640*/  STG.E.128 desc[UR4][R26.64], R8 ;  /* 0x000000081a007986 */ /* 0x0001e2000c101d04 */
[----:B-1----:R-:W-:-:S05]  /*0650*/  IMAD.WIDE R28, R3, 0x10, R26 ;  /* 0x00000010031c7825 */ /* 0x002fca00078e021a */
[----:B------:R0:W-:Y:S01]  /*0660*/  STG.E.128 desc[UR4][R28.64], R12 ;  /* 0x0000000c1c007986 */ /* 0x0001e2000c101d04 */
[----:B------:R-:W-:Y:S05]  /*0670*/  @!P0 BRA `(.L_x_5) ;  /* 0xfffffffc00748947 */ /* 0x000fea000383ffff */
.L_x_1:
[----:B------:R-:W-:Y:S05]  /*0680*/  BSYNC.RECONVERGENT B0 ;  /* 0x0000000000007941 */ /* 0x000fea0003800200 */
.L_x_0:
[----:B------:R-:W-:-:S04]  /*0690*/  LEA R2, R21, R2, 0x2 ;  /* 0x0000000215027211 */ /* 0x000fc800078e10ff */
[----:B------:R-:W-:-:S13]  /*06a0*/  ISETP.GE.AND P0, PT, R2, R0, PT ;  /* 0x000000000200720c */ /* 0x000fda0003f06270 */
[----:B------:R-:W-:Y:S05]  /*06b0*/  @P0 EXIT ;  /* 0x000000000000094d */ /* 0x000fea0003800000 */
[----:B0-----:R-:W0:Y:S01]  /*06c0*/  I2F.U32.RP R9, R3 ;  /* 0x0000000300097306 */ /* 0x001e220000209000 */
[C---:B--2---:R-:W-:Y:S01]  /*06d0*/  IADD3 R7, PT, PT, R3.reuse, R2, RZ ;  /* 0x0000000203077210 */ /* 0x044fe20007ffe0ff */
[----:B------:R-:W-:Y:S01]  /*06e0*/  IMAD.MOV R11, RZ, RZ, -R3 ;  /* 0x000000ffff0b7224 */ /* 0x000fe200078e0a03 */
[----:B------:R-:W-:Y:S01]  /*06f0*/  ISETP.NE.U32.AND P2, PT, R3, RZ, PT ;  /* 0x000000ff0300720c */ /* 0x000fe20003f45070 */
[----:B------:R-:W1:Y:S01]  /*0700*/  LDCU UR7, c[0x0][0x390] ;  /* 0x00007200ff0777ac */ /* 0x000e620008000800 */
[CC--:B------:R-:W-:Y:S01]  /*0710*/  ISETP.GE.AND P0, PT, R7.reuse, R0.reuse, PT ;  /* 0x000000000700720c */ /* 0x0c0fe20003f06270 */
[----:B------:R-:W-:Y:S01]  /*0720*/  BSSY.RECONVERGENT B0, `(.L_x_6) ;  /* 0x0000029000007945 */ /* 0x000fe20003800200 */
[----:B------:R-:W-:Y:S01]  /*0730*/  VIMNMX R6, PT, PT, R7, R0, !PT ;  /* 0x0000000007067248 */ /* 0x000fe20007fe0100 */
[----:B------:R-:W2:Y:S01]  /*0740*/  LDCU UR6, c[0x0][0x390] ;  /* 0x00007200ff0677ac */ /* 0x000ea20008000800 */
[----:B------:R-:W-:-:S04]  /*0750*/  SEL R8, RZ, 0x1, P0 ;  /* 0x00000001ff087807 */ /* 0x000fc80000000000 */
[----:B------:R-:W-:Y:S01]  /*0760*/  IADD3 R6, PT, PT, R6, -R7, -R8 ;  /* 0x8000000706067210 */ /* 0x000fe20007ffe808 */
[----:B0-----:R-:W0:Y:S02]  /*0770*/  MUFU.RCP R9, R9 ;  /* 0x0000000900097308 */ /* 0x001e240000001000 */
[----:B0-----:R-:W-:-:S06]  /*0780*/  IADD3 R4, PT, PT, R9, 0xffffffe, RZ ;  /* 0x0ffffffe09047810 */ /* 0x001fcc0007ffe0ff */
[----:B------:R0:W3:Y:S02]  /*0790*/  F2I.FTZ.U32.TRUNC.NTZ R5, R4 ;  /* 0x0000000400057305 */ /* 0x0000e4000021f000 */
[----:B0-----:R-:W-:Y:S02]  /*07a0*/  HFMA2 R4, -RZ, RZ, 0, 0 ;  /* 0x00000000ff047431 */ /* 0x001fe400000001ff */
[----:B---3--:R-:W-:-:S04]  /*07b0*/  IMAD R11, R11, R5, RZ ;  /* 0x000000050b0b7224 */ /* 0x008fc800078e02ff */
[----:B------:R-:W-:-:S06]  /*07c0*/  IMAD.HI.U32 R11, R5, R11, R4 ;  /* 0x0000000b050b7227 */ /* 0x000fcc00078e0004 */
[----:B------:R-:W-:-:S05]  /*07d0*/  IMAD.HI.U32 R9, R11, R6, RZ ;  /* 0x000000060b097227 */ /* 0x000fca00078e00ff */
[----:B------:R-:W-:-:S05]  /*07e0*/  IADD3 R4, PT, PT, -R9, RZ, RZ ;  /* 0x000000ff09047210 */ /* 0x000fca0007ffe1ff */
[----:B------:R-:W-:Y:S02]  /*07f0*/  IMAD R6, R3, R4, R6 ;  /* 0x0000000403067224 */ /* 0x000fe400078e0206 */
[----:B------:R-:W0:Y:S03]  /*0800*/  LDC.64 R4, c[0x0][0x388] ;  /* 0x0000e200ff047b82 */ /* 0x000e260000000a00 */
[----:B------:R-:W-:-:S13]  /*0810*/  ISETP.GE.U32.AND P0, PT, R6, R3, PT ;  /* 0x000000030600720c */ /* 0x000fda0003f06070 */
[----:B------:R-:W-:Y:S02]  /*0820*/  @P0 IADD3 R6, PT, PT, -R3, R6, RZ ;  /* 0x0000000603060210 */ /* 0x000fe40007ffe1ff */
[----:B------:R-:W-:Y:S02]  /*0830*/  @P0 IADD3 R9, PT, PT, R9, 0x1, RZ ;  /* 0x0000000109090810 */ /* 0x000fe40007ffe0ff */
[-C--:B------:R-:W-:Y:S02]  /*0840*/  ISETP.GE.U32.AND P1, PT, R6, R3.reuse, PT ;  /* 0x000000030600720c */ /* 0x080fe40003f26070 */
[----:B------:R-:W3:Y:S11]  /*0850*/  LDC.64 R6, c[0x0][0x380] ;  /* 0x0000e000ff067b82 */ /* 0x000ef60000000a00 */
[----:B------:R-:W-:Y:S01]  /*0860*/  @P1 VIADD R9, R9, 0x1 ;  /* 0x0000000109091836 */ /* 0x000fe20000000000 */
[----:B------:R-:W-:-:S04]  /*0870*/  @!P2 LOP3.LUT R9, RZ, R3, RZ, 0x33, !PT ;  /* 0x00000003ff09a212 */ /* 0x000fc800078e33ff */
[----:B------:R-:W-:-:S04]  /*0880*/  IADD3 R12, PT, PT, R8, R9, RZ ;  /* 0x00000009080c7210 */ /* 0x000fc80007ffe0ff */
[C---:B------:R-:W-:Y:S02]  /*0890*/  LOP3.LUT R8, R12.reuse, 0x3, RZ, 0xc0, !PT ;  /* 0x000000030c087812 */ /* 0x040fe400078ec0ff */
[----:B------:R-:W-:Y:S02]  /*08a0*/  ISETP.GE.U32.AND P1, PT, R12, 0x3, PT ;  /* 0x000000030c00780c */ /* 0x000fe40003f26070 */
[----:B------:R-:W-:-:S13]  /*08b0*/  ISETP.NE.AND P0, PT, R8, 0x3, PT ;  /* 0x000000030800780c */ /* 0x000fda0003f05270 */
[----:B012---:R-:W-:Y:S05]  /*08c0*/  @!P0 BRA `(.L_x_7) ;  /* 0x0000000000388947 */ /* 0x007fea0003800000 */
[----:B------:R-:W0:Y:S01]  /*08d0*/  LDC.64 R8, c[0x0][0x380] ;  /* 0x0000e000ff087b82 */ /* 0x000e220000000a00 */
[----:B------:R-:W-:-:S04]  /*08e0*/  IADD3 R12, PT, PT, R12, 0x1, RZ ;  /* 0x000000010c0c7810 */ /* 0x000fc80007ffe0ff */
[----:B------:R-:W-:-:S03]  /*08f0*/  LOP3.LUT R12, R12, 0x3, RZ, 0xc0, !PT ;  /* 0x000000030c0c7812 */ /* 0x000fc600078ec0ff */
[----:B------:R-:W1:Y:S01]  /*0900*/  LDC.64 R10, c[0x0][0x388] ;  /* 0x0000e200ff0a7b82 */ /* 0x000e620000000a00 */
[----:B------:R-:W-:-:S07]  /*0910*/  IADD3 R16, PT, PT, -R12, RZ, RZ ;  /* 0x000000ff0c107210 */ /* 0x000fce0007ffe1ff */
.L_x_8:
[----:B0-----:R-:W-:-:S06]  /*0920*/  IMAD.WIDE R14, R2, 0x4, R8 ;  /* 0x00000004020e7825 */ /* 0x001fcc00078e0208 */
[----:B--2---:R-:W2:Y:S01]  /*0930*/  LDG.E.CONSTANT R14, desc[UR4][R14.64] ;  /* 0x000000040e0e7981 */ /* 0x004ea2000c1e9900 */
[----:B-1----:R-:W-:Y:S01]  /*0940*/  IMAD.WIDE R12, R2, 0x4, R10 ;  /* 0x00000004020c7825 */ /* 0x002fe200078e020a */
[----:B------:R-:W-:Y:S02]  /*0950*/  IADD3 R16, PT, PT, R16, 0x1, RZ ;  /* 0x0000000110107810 */ /* 0x000fe40007ffe0ff */
[----:B------:R-:W-:Y:S02]  /*0960*/  IADD3 R2, PT, PT, R3, R2, RZ ;  /* 0x0000000203027210 */ /* 0x000fe40007ffe0ff */
[----:B------:R-:W-:Y:S01]  /*0970*/  ISETP.NE.AND P0, PT, R16, RZ, PT ;  /* 0x000000ff1000720c */ /* 0x000fe20003f05270 */
[----:B--2---:R-:W-:-:S05]  /*0980*/  FMUL R17, R14, UR6 ;  /* 0x000000060e117c20 */ /* 0x004fca0008400000 */
[----:B------:R2:W-:Y:S07]  /*0990*/  STG.E desc[UR4][R12.64], R17 ;  /* 0x000000110c007986 */ /* 0x0005ee000c101904 */
[----:B------:R-:W-:Y:S05]  /*09a0*/  @P0 BRA `(.L_x_8) ;  /* 0xfffffffc00dc0947 */ /* 0x000fea000383ffff */
.L_x_7:
[----:B------:R-:W-:Y:S05]  /*09b0*/  BSYNC.RECONVERGENT B0 ;  /* 0x0000000000007941 */ /* 0x000fea0003800200 */
.L_x_6:
[----:B------:R-:W-:Y:S05]  /*09c0*/  @!P1 EXIT ;  /* 0x000000000000994d */ /* 0x000fea0003800000 */
.L_x_9:
[----:B0--3--:R-:W-:-:S04]  /*09d0*/  IMAD.WIDE R22, R2, 0x4, R6 ;  /* 0x0000000402167825 */ /* 0x009fc800078e0206 */
[C---:B--2---:R-:W-:Y:S02]  /*09e0*/  IMAD.WIDE R16, R3.reuse, 0x4, R22 ;  /* 0x0000000403107825 */ /* 0x044fe400078e0216 */
[----:B------:R-:W2:Y:S02]  /*09f0*/  LDG.E.CONSTANT R22, desc[UR4][R22.64] ;  /* 0x0000000416167981 */ /* 0x000ea4000c1e9900 */
[C---:B------:R-:W-:Y:S02]  /*0a00*/  IMAD.WIDE R18, R3.reuse, 0x4, R16 ;  /* 0x0000000403127825 */ /* 0x040fe400078e0210 */
[----:B------:R-:W3:Y:S02]  /*0a10*/  LDG.E.CONSTANT R16, desc[UR4][R16.64] ;  /* 0x0000000410107981 */ /* 0x000ee4000c1e9900 */
[----:B------:R-:W-:Y:S02]  /*0a20*/  IMAD.WIDE R20, R3, 0x4, R18 ;  /* 0x0000000403147825 */ /* 0x000fe400078e0212 */
[----:B------:R-:W4:Y:S04]  /*0a30*/  LDG.E.CONSTANT R18, desc[UR4][R18.64] ;  /* 0x0000000412127981 */ /* 0x000f28000c1e9900 */
[----:B------:R-:W5:Y:S01]  /*0a40*/  LDG.E.CONSTANT R20, desc[UR4][R20.64] ;  /* 0x0000000414147981 */ /* 0x000f62000c1e9900 */
[----:B------:R-:W-:-:S04]  /*0a50*/  IMAD.WIDE R14, R2, 0x4, R4 ;  /* 0x00000004020e7825 */ /* 0x000fc800078e0204 */
[----:B------:R-:W-:-:S04]  /*0a60*/  IMAD.WIDE R12, R3, 0x4, R14 ;  /* 0x00000004030c7825 */ /* 0x000fc800078e020e */
[----:B------:R-:W-:-:S04]  /*0a70*/  IMAD.WIDE R10, R3, 0x4, R12 ;  /* 0x00000004030a7825 */ /* 0x000fc800078e020c */
[C---:B------:R-:W-:Y:S01]  /*0a80*/  IMAD.WIDE R8, R3.reuse, 0x4, R10 ;  /* 0x0000000403087825 */ /* 0x040fe200078e020a */
[----:B------:R-:W-:-:S04]  /*0a90*/  LEA R2, R3, R2, 0x2 ;  /* 0x0000000203027211 */ /* 0x000fc800078e10ff */
[----:B------:R-:W-:Y:S01]  /*0aa0*/  ISETP.GE.AND P0, PT, R2, R0, PT ;  /* 0x000000000200720c */ /* 0x000fe20003f06270 */
[----:B--2---:R-:W-:Y:S01]  /*0ab0*/  FMUL R29, R22, UR7 ;  /* 0x00000007161d7c20 */ /* 0x004fe20008400000 */
[----:B---3--:R-:W-:-:S04]  /*0ac0*/  FMUL R25, R16, UR7 ;  /* 0x0000000710197c20 */ /* 0x008fc80008400000 */
[----:B------:R0:W-:Y:S01]  /*0ad0*/  STG.E desc[UR4][R14.64], R29 ;  /* 0x0000001d0e007986 */ /* 0x0001e2000c101904 */
[----:B----4-:R-:W-:-:S03]  /*0ae0*/  FMUL R27, R18, UR7 ;  /* 0x00000007121b7c20 */ /* 0x010fc60008400000 */
[----:B------:R0:W-:Y:S01]  /*0af0*/  STG.E desc[UR4][R12.64], R25 ;  /* 0x000000190c007986 */ /* 0x0001e2000c101904 */
[----:B-----5:R-:W-:-:S03]  /*0b00*/  FMUL R23, R20, UR7 ;  /* 0x0000000714177c20 */ /* 0x020fc60008400000 */
[----:B------:R0:W-:Y:S04]  /*0b10*/  STG.E desc[UR4][R10.64], R27 ;  /* 0x0000001b0a007986 */ /* 0x0001e8000c101904 */
[----:B------:R0:W-:Y:S01]  /*0b20*/  STG.E desc[UR4][R8.64], R23 ;  /* 0x0000001708007986 */ /* 0x0001e2000c101904 */
[----:B------:R-:W-:Y:S05]  /*0b30*/  @!P0 BRA `(.L_x_9) ;  /* 0xfffffffc00a48947 */ /* 0x000fea000383ffff */
[----:B------:R-:W-:Y:S05]  /*0b40*/  EXIT ;  /* 0x000000000000794d */ /* 0x000fea0003800000 */
.L_x_10:
[----:B------:R-:W-:-:S00]  /*0b50*/  BRA `(.L_x_10) ;  /* 0xfffffffc00fc7947 */ /* 0x000fc0000383ffff */
[----:B------:R-:W-:-:S00]  /*0b60*/  NOP ;  /* 0x0000000000007918 */ /* 0x000fc00000000000 */
        /* <DEDUP_REMOVED lines=9> */
.L_x_24:


//--------------------- .text._Z15L2SquaredKernelPKfPfi --------------------------
	.section	.text._Z15L2SquaredKernelPKfPfi,"ax",@progbits
	.align	128
        .global         _Z15L2SquaredKernelPKfPfi
        .type           _Z15L2SquaredKernelPKfPfi,@function
        .size           _Z15L2SquaredKernelPKfPfi,(.L_x_25 - _Z15L2SquaredKernelPKfPfi)
        .other          _Z15L2SquaredKernelPKfPfi,@"STO_CUDA_ENTRY STV_DEFAULT"
_Z15L2SquaredKernelPKfPfi:
.text._Z15L2SquaredKernelPKfPfi:
[----:B------:R-:W-:Y:S01]  /*0000*/  LDC R1, c[0x0][0x37c] ;  /* 0x0000df00ff017b82 */ /* 0x000fe20000000800 */
[----:B------:R-:W0:Y:S07]  /*0010*/  S2R R23, SR_TID.X ;  /* 0x0000000000177919 */ /* 0x000e2e0000002100 */
[----:B------:R-:W1:Y:S01]  /*0020*/  LDC R22, c[0x0][0x390] ;  /* 0x0000e400ff167b82 */ /* 0x000e620000000800 */
[----:B------:R-:W2:Y:S01]  /*0030*/  LDCU.64 UR4, c[0x0][0x358] ;  /* 0x00006b00ff0477ac */ /* 0x000ea20008000a00 */
[----:B------:R-:W-:Y:S06]  /*0040*/  BSSY.RECONVERGENT B0, `(.L_x_11) ;  /* 0x0000059000007945 */ /* 0x000fec0003800200 */
[----:B------:R-:W0:Y:S08]  /*0050*/  S2UR UR6, SR_CTAID.X ;  /* 0x00000000000679c3 */ /* 0x000e300000002500 */
[----:B------:R-:W0:Y:S01]  /*0060*/  LDC R20, c[0x0][0x360] ;  /* 0x0000d800ff147b82 */ /* 0x000e220000000800 */
[----:B------:R-:W3:Y:S01]  /*0070*/  LDCU UR7, c[0x0][0x370] ;  /* 0x00006e00ff0777ac */ /* 0x000ee20008000800 */
[----:B-1----:R-:W-:-:S04]  /*0080*/  SHF.R.S32.HI R3, RZ, 0x1f, R22 ;  /* 0x0000001fff037819 */ /* 0x002fc80000011416 */
[----:B------:R-:W-:Y:S01]  /*0090*/  LEA.HI R2, R3, R22, RZ, 0x2 ;  /* 0x0000001603027211 */ /* 0x000fe200078f10ff */
[----:B------:R-:W-:-:S03]  /*00a0*/  HFMA2 R3, -RZ, RZ, 0, 0 ;  /* 0x00000000ff037431 */ /* 0x000fc600000001ff */
[----:B------:R-:W-:Y:S01]  /*00b0*/  SHF.R.S32.HI R2, RZ, 0x2, R2 ;  /* 0x00000002ff027819 */ /* 0x000fe20000011402 */
[C---:B0-----:R-:W-:Y:S02]  /*00c0*/  IMAD R21, R20.reuse, UR6, R23 ;  /* 0x0000000614157c24 */ /* 0x041fe4000f8e0217 */
[----:B---3--:R-:W-:-:S03]  /*00d0*/  IMAD R0, R20, UR7, RZ ;  /* 0x0000000714007c24 */ /* 0x008fc6000f8e02ff */
[----:B------:R-:W-:-:S13]  /*00e0*/  ISETP.GE.AND P0, PT, R21, R2, PT ;  /* 0x000000021500720c */ /* 0x000fda0003f06270 */
[----:B--2---:R-:W-:Y:S05]  /*00f0*/  @P0 BRA `(.L_x_12) ;  /* 0x0000000400340947 */ /* 0x004fea0003800000 */
[----:B------:R-:W0:Y:S01]  /*0100*/  I2F.U32.RP R8, R0 ;  /* 0x0000000000087306 */ /* 0x000e220000209000 */
[----:B------:R-:W-:Y:S01]  /*0110*/  IADD3 R3, PT, PT, R21, R0, RZ ;  /* 0x0000000015037210 */ /* 0x000fe20007ffe0ff */
[----:B------:R-:W-:Y:S01]  /*0120*/  IMAD.MOV R9, RZ, RZ, -R0 ;  /* 0x000000ffff097224 */ /* 0x000fe200078e0a00 */
[----:B------:R-:W-:Y:S01]  /*0130*/  ISETP.NE.U32.AND P2, PT, R0, RZ, PT ;  /* 0x000000ff0000720c */ /* 0x000fe20003f45070 */
[----:B------:R-:W1:Y:S01]  /*0140*/  LDC.64 R26, c[0x0][0x380] ;  /* 0x0000e000ff1a7b82 */ /* 0x000e620000000a00 */
[----:B------:R-:W-:Y:S01]  /*0150*/  ISETP.GE.AND P0, PT, R3, R2, PT ;  /* 0x000000020300720c */ /* 0x000fe20003f06270 */
[----:B------:R-:W-:Y:S01]  /*0160*/  BSSY.RECONVERGENT B1, `(.L_x_13) ;  /* 0x000002a000017945 */ /* 0x000fe20003800200 */
[----:B------:R-:W-:Y:S02]  /*0170*/  VIMNMX R6, PT, PT, R2, R3, !PT ;  /* 0x0000000302067248 */ /* 0x000fe40007fe0100 */
[----:B------:R-:W-:Y:S02]  /*0180*/  SEL R7, RZ, 0x1, P0 ;  /* 0x00000001ff077807 */ /* 0x000fe40000000000 */
[----:B------:R-:W-:-:S02]  /*0190*/  MOV R25, R21 ;  /* 0x0000001500197202 */ /* 0x000fc40000000f00 */
[----:B------:R-:W-:Y:S01]  /*01a0*/  IADD3 R3, PT, PT, R6, -R3, -R7 ;  /* 0x8000000306037210 */ /* 0x000fe20007ffe807 */
[----:B0-----:R-:W0:Y:S02]  /*01b0*/  MUFU.RCP R8, R8 ;  /* 0x0000000800087308 */ /* 0x001e240000001000 */
[----:B0-----:R-:W-:-:S06]  /*01c0*/  IADD3 R4, PT, PT, R8, 0xffffffe, RZ ;  /* 0x0ffffffe08047810 */ /* 0x001fcc0007ffe0ff */
[----:B------:R0:W2:Y:S02]  /*01d0*/  F2I.FTZ.U32.TRUNC.NTZ R5, R4 ;  /* 0x0000000400057305 */ /* 0x0000a4000021f000 */
[----:B0-----:R-:W-:Y:S02]  /*01e0*/  IMAD.MOV.U32 R4, RZ, RZ, RZ ;  /* 0x000000ffff047224 */ /* 0x001fe400078e00ff */
[----:B--2---:R-:W-:-:S04]  /*01f0*/  IMAD R9, R9, R5, RZ ;  /* 0x0000000509097224 */ /* 0x004fc800078e02ff */
        /* <DEDUP_REMOVED lines=13> */
[----:B------:R-:W-:Y:S01]  /*02d0*/  ISETP.NE.AND P0, PT, R3, 0x3, PT ;  /* 0x000000030300780c */ /* 0x000fe20003f05270 */
[----:B------:R-:W-:-:S12]  /*02e0*/  IMAD.MOV.U32 R3, RZ, RZ, RZ ;  /* 0x000000ffff037224 */ /* 0x000fd800078e00ff */
[----:B-1----:R-:W-:Y:S05]  /*02f0*/  @!P0 BRA `(.L_x_14) ;  /* 0x0000000000408947 */ /* 0x002fea0003800000 */
[----:B------:R-:W0:Y:S01]  /*0300*/  LDC.64 R8, c[0x0][0x380] ;  /* 0x0000e000ff087b82 */ /* 0x000e220000000a00 */
[----:B------:R-:W-:Y:S01]  /*0310*/  IADD3 R7, PT, PT, R7, 0x1, RZ ;  /* 0x0000000107077810 */ /* 0x000fe20007ffe0ff */
[----:B------:R-:W-:Y:S01]  /*0320*/  IMAD.MOV.U32 R3, RZ, RZ, RZ ;  /* 0x000000ffff037224 */ /* 0x000fe200078e00ff */
[----:B------:R-:W-:Y:S02]  /*0330*/  MOV R25, R21 ;  /* 0x0000001500197202 */ /* 0x000fe40000000f00 */
[----:B------:R-:W-:-:S04]  /*0340*/  LOP3.LUT R7, R7, 0x3, RZ, 0xc0, !PT ;  /* 0x0000000307077812 */ /* 0x000fc800078ec0ff */
[----:B------:R-:W-:-:S07]  /*0350*/  IADD3 R10, PT, PT, -R7, RZ, RZ ;  /* 0x000000ff070a7210 */ /* 0x000fce0007ffe1ff */
.L_x_15:
[----:B0-----:R-:W-:-:S06]  /*0360*/  IMAD.WIDE R4, R25, 0x10, R8 ;  /* 0x0000001019047825 */ /* 0x001fcc00078e0208 */
[----:B------:R-:W2:Y:S01]  /*0370*/  LDG.E.128.CONSTANT R4, desc[UR4][R4.64] ;  /* 0x0000000404047981 */ /* 0x000ea2000c1e9d00 */
[----:B------:R-:W-:Y:S01]  /*0380*/  VIADD R10, R10, 0x1 ;  /* 0x000000010a0a7836 */ /* 0x000fe20000000000 */
[----:B------:R-:W-:-:S04]  /*0390*/  IADD3 R25, PT, PT, R0, R25, RZ ;  /* 0x0000001900197210 */ /* 0x000fc80007ffe0ff */
[----:B------:R-:W-:Y:S01]  /*03a0*/  ISETP.NE.AND P0, PT, R10, RZ, PT ;  /* 0x000000ff0a00720c */ /* 0x000fe20003f05270 */
[----:B--2---:R-:W-:-:S04]  /*03b0*/  FFMA R12, R4, R4, R3 ;  /* 0x00000004040c7223 */ /* 0x004fc80000000003 */
[----:B------:R-:W-:-:S04]  /*03c0*/  FFMA R3, R5, R5, R12 ;  /* 0x0000000505037223 */ /* 0x000fc8000000000c */
[----:B------:R-:W-:-:S04]  /*03d0*/  FFMA R6, R6, R6, R3 ;  /* 0x0000000606067223 */ /* 0x000fc80000000003 */
[----:B------:R-:W-:Y:S01]  /*03e0*/  FFMA R3, R7, R7, R6 ;  /* 0x0000000707037223 */ /* 0x000fe20000000006 */
[----:B------:R-:W-:Y:S06]  /*03f0*/  @P0 BRA `(.L_x_15) ;  /* 0xfffffffc00d80947 */ /* 0x000fec000383ffff */
.L_x_14:
[----:B------:R-:W-:Y:S05]  /*0400*/  BSYNC.RECONVERGENT B1 ;  /* 0x0000000000017941 */ /* 0x000fea0003800200 */
.L_x_13:
[----:B------:R-:W-:Y:S05]  /*0410*/  @!P1 BRA `(.L_x_12) ;  /* 0x00000000006c9947 */ /* 0x000fea0003800000 */
.L_x_16:
[----:B------:R-:W-:-:S05]  /*0420*/  IMAD.WIDE R28, R25, 0x10, R26 ;  /* 0x00000010191c7825 */ /* 0x000fca00078e021a */
[----:B------:R0:W2:Y:S02]  /*0430*/  LDG.E.128.CONSTANT R4, desc[UR4][R28.64] ;  /* 0x000000041c047981 */ /* 0x0000a4000c1e9d00 */
[----:B0-----:R-:W-:-:S05]  /*0440*/  IMAD.WIDE R28, R0, 0x10, R28 ;  /* 0x00000010001c7825 */ /* 0x001fca00078e021c */
[----:B------:R0:W3:Y:S02]  /*0450*/  LDG.E.128.CONSTANT R8, desc[UR4][R28.64] ;  /* 0x000000041c087981 */ /* 0x0000e4000c1e9d00 */
[----:B0-----:R-:W-:-:S05]  /*0460*/  IMAD.WIDE R28, R0, 0x10, R28 ;  /* 0x00000010001c7825 */ /* 0x001fca00078e021c */
[----:B------:R-:W4:Y:S01]  /*0470*/  LDG.E.128.CONSTANT R12, desc[UR4][R28.64] ;  /* 0x000000041c0c7981 */ /* 0x000f22000c1e9d00 */
[----:B------:R-:W-:-:S06]  /*0480*/  IMAD.WIDE R16, R0, 0x10, R28 ;  /* 0x0000001000107825 */ /* 0x000fcc00078e021c */
[----:B------:R-:W5:Y:S01]  /*0490*/  LDG.E.128.CONSTANT R16, desc[UR4][R16.64] ;  /* 0x0000000410107981 */ /* 0x000f62000c1e9d00 */
[----:B------:R-:W-:-:S04]  /*04a0*/  LEA R25, R0, R25, 0x2 ;  /* 0x0000001900197211 */ /* 0x000fc800078e10ff */
[----:B------:R-:W-:Y:S01]  /*04b0*/  ISETP.GE.AND P0, PT, R25, R2, PT ;  /* 0x000000021900720c */ /* 0x000fe20003f06270 */
[----:B--2---:R-:W-:-:S04]  /*04c0*/  FFMA R4, R4, R4, R3 ;  /* 0x0000000404047223 */ /* 0x004fc80000000003 */
[----:B------:R-:W-:-:S04]  /*04d0*/  FFMA R5, R5, R5, R4 ;  /* 0x0000000505057223 */ /* 0x000fc80000000004 */
[----:B------:R-:W-:-:S04]  /*04e0*/  FFMA R6, R6, R6, R5 ;  /* 0x0000000606067223 */ /* 0x000fc80000000005 */
[----:B------:R-:W-:-:S04]  /*04f0*/  FFMA R7, R7, R7, R6 ;  /* 0x0000000707077223 */ /* 0x000fc80000000006 */
[----:B---3--:R-:W-:-:S04]  /*0500*/  FFMA R8, R8, R8, R7 ;  /* 0x0000000808087223 */ /* 0x008fc80000000007 */
[----:B------:R-:W-:-:S04]  /*0510*/  FFMA R9, R9, R9, R8 ;  /* 0x0000000909097223 */ /* 0x000fc80000000008 */
[----:B------:R-:W-:-:S04]  /*0520*/  FFMA R10, R10, R10, R9 ;  /* 0x0000000a0a0a7223 */ /* 0x000fc80000000009 */
[----:B------:R-:W-:-:S04]  /*0530*/  FFMA R11, R11, R11, R10 ;  /* 0x0000000b0b0b7223 */ /* 0x000fc8000000000a */
[----:B----4-:R-:W-:-:S04]  /*0540*/  FFMA R12, R12, R12, R11 ;  /* 0x0000000c0c0c7223 */ /* 0x010fc8000000000b */
[----:B------:R-:W-:-:S04]  /*0550*/  FFMA R13, R13, R13, R12 ;  /* 0x0000000d0d0d7223 */ /* 0x000fc8000000000c */
[----:B------:R-:W-:-:S04]  /*0560*/  FFMA R14, R14, R14, R13 ;  /* 0x0000000e0e0e7223 */ /* 0x000fc8000000000d */
[----:B------:R-:W-:-:S04]  /*0570*/  FFMA R15, R15, R15, R14 ;  /* 0x0000000f0f0f7223 */ /* 0x000fc8000000000e */
[----:B-----5:R-:W-:-:S04]  /*0580*/  FFMA R16, R16, R16, R15 ;  /* 0x0000001010107223 */ /* 0x020fc8000000000f */
[----:B------:R-:W-:-:S04]  /*0590*/  FFMA R17, R17, R17, R16 ;  /* 0x0000001111117223 */ /* 0x000fc80000000010 */
[----:B------:R-:W-:-:S04]  /*05a0*/  FFMA R18, R18, R18, R17 ;  /* 0x0000001212127223 */ /* 0x000fc80000000011 */
[----:B------:R-:W-:Y:S01]  /*05b0*/  FFMA R3, R19, R19, R18 ;  /* 0x0000001313037223 */ /* 0x000fe20000000012 */
[----:B------:R-:W-:Y:S06]  /*05c0*/  @!P0 BRA `(.L_x_16) ;  /* 0xfffffffc00948947 */ /* 0x000fec000383ffff */
.L_x_12:
[----:B------:R-:W-:Y:S05]  /*05d0*/  BSYNC.RECONVERGENT B0 ;  /* 0x0000000000007941 */ /* 0x000fea0003800200 */
.L_x_11:
[----:B------:R-:W-:Y:S01]  /*05e0*/  IMAD R5, R2, 0x4, R21 ;  /* 0x0000000402057824 */ /* 0x000fe200078e0215 */
[----:B------:R-:W-:Y:S04]  /*05f0*/  BSSY.RECONVERGENT B0, `(.L_x_17) ;  /* 0x000003d000007945 */ /* 0x000fe80003800200 */
[----:B------:R-:W-:-:S13]  /*0600*/  ISETP.GE.AND P0, PT, R5, R22, PT ;  /* 0x000000160500720c */ /* 0x000fda0003f06270 */
[----:B------:R-:W-:Y:S05]  /*0610*/  @P0 BRA `(.L_x_18) ;  /* 0x0000000000e80947 */ /* 0x000fea0003800000 */
[----:B------:R-:W0:Y:S01]  /*0620*/  I2F.U32.RP R8, R0 ;  /* 0x0000000000087306 */ /* 0x000e220000209000 */
[C---:B------:R-:W-:Y:S01]  /*0630*/  IMAD.IADD R9, R0.reuse, 0x1, R5 ;  /* 0x0000000100097824 */ /* 0x040fe200078e0205 */
[----:B------:R-:W-:Y:S01]  /*0640*/  IADD3 R11, PT, PT, RZ, -R0, RZ ;  /* 0x80000000ff0b7210 */ /* 0x000fe20007ffe0ff */
[----:B------:R-:W-:Y:S01]  /*0650*/  BSSY.RECONVERGENT B1, `(.L_x_19) ;  /* 0x0000025000017945 */ /* 0x000fe20003800200 */
[----:B------:R-:W-:Y:S02]  /*0660*/  ISETP.NE.U32.AND P2, PT, R0, RZ, PT ;  /* 0x000000ff0000720c */ /* 0x000fe40003f45070 */
[CC--:B------:R-:W-:Y:S02]  /*0670*/  ISETP.GE.AND P0, PT, R9.reuse, R22.reuse, PT ;  /* 0x000000160900720c */ /* 0x0c0fe40003f06270 */
[----:B------:R-:W-:Y:S02]  /*0680*/  VIMNMX R2, PT, PT, R9, R22, !PT ;  /* 0x0000001609027248 */ /* 0x000fe40007fe0100 */
[----:B------:R-:W-:-:S04]  /*0690*/  SEL R4, RZ, 0x1, P0 ;  /* 0x00000001ff047807 */ /* 0x000fc80000000000 */
[----:B------:R-:W-:Y:S01]  /*06a0*/  IADD3 R9, PT, PT, R2, -R9, -R4 ;  /* 0x8000000902097210 */ /* 0x000fe20007ffe804 */
[----:B0-----:R-:W0:Y:S02]  /*06b0*/  MUFU.RCP R8, R8 ;  /* 0x0000000800087308 */ /* 0x001e240000001000 */
[----:B0-----:R-:W-:-:S06]  /*06c0*/  IADD3 R6, PT, PT, R8, 0xffffffe, RZ ;  /* 0x0ffffffe08067810 */ /* 0x001fcc0007ffe0ff */
[----:B------:R0:W1:Y:S02]  /*06d0*/  F2I.FTZ.U32.TRUNC.NTZ R7, R6 ;  /* 0x0000000600077305 */ /* 0x000064000021f000 */
[----:B0-----:R-:W-:Y:S02]  /*06e0*/  HFMA2 R6, -RZ, RZ, 0, 0 ;  /* 0x00000000ff067431 */ /* 0x001fe400000001ff */
[----:B-1----:R-:W-:-:S04]  /*06f0*/  IMAD R11, R11, R7, RZ ;  /* 0x000000070b0b7224 */ /* 0x002fc800078e02ff */
[----:B------:R-:W-:-:S06]  /*0700*/  IMAD.HI.U32 R8, R7, R11, R6 ;  /* 0x0000000b07087227 */ /* 0x000fcc00078e0006 */
[----:B------:R-:W-:-:S05]  /*0710*/  IMAD.HI.U32 R7, R8, R9, RZ ;  /* 0x0000000908077227 */ /* 0x000fca00078e00ff */
[----:B------:R-:W-:-:S05]  /*0720*/  IADD3 R2, PT, PT, -R7, RZ, RZ ;  /* 0x000000ff07027210 */ /* 0x000fca0007ffe1ff */
[----:B------:R-:W-:-:S05]  /*0730*/  IMAD R9, R0, R2, R9 ;  /* 0x0000000200097224 */ /* 0x000fca00078e0209 */
[----:B------:R-:W-:-:S13]  /*0740*/  ISETP.GE.U32.AND P0, PT, R9, R0, PT ;  /* 0x000000000900720c */ /* 0x000fda0003f06070 */
[----:B------:R-:W-:Y:S01]  /*0750*/  @P0 IMAD.IADD R9, R9, 0x1, -R0 ;  /* 0x0000000109090824 */ /* 0x000fe200078e0a00 */
[----:B------:R-:W-:-:S04]  /*0760*/  @P0 IADD3 R7, PT, PT, R7, 0x1, RZ ;  /* 0x0000000107070810 */ /* 0x000fc80007ffe0ff */
[----:B------:R-:W-:-:S13]  /*0770*/  ISETP.GE.U32.AND P1, PT, R9, R0, PT ;  /* 0x000000000900720c */ /* 0x000fda0003f26070 */
[----:B------:R-:W-:Y:S02]  /*0780*/  @P1 IADD3 R7, PT, PT, R7, 0x1, RZ ;  /* 0x0000000107071810 */ /* 0x000fe40007ffe0ff */
[----:B------:R-:W-:-:S05]  /*0790*/  @!P2 LOP3.LUT R7, RZ, R0, RZ, 0x33, !PT ;  /* 0x00000000ff07a212 */ /* 0x000fca00078e33ff */
[----:B------:R-:W-:-:S05]  /*07a0*/  IMAD.IADD R2, R4, 0x1, R7 ;  /* 0x0000000104027824 */ /* 0x000fca00078e0207 */
[C---:B------:R-:W-:Y:S02]  /*07b0*/  LOP3.LUT R4, R2.reuse, 0x3, RZ, 0xc0, !PT ;  /* 0x0000000302047812 */ /* 0x040fe400078ec0ff */
[----:B------:R-:W-:Y:S02]  /*07c0*/  ISETP.GE.U32.AND P1, PT, R2, 0x3, PT ;  /* 0x000000030200780c */ /* 0x000fe40003f26070 */
[----:B------:R-:W-:-:S13]  /*07d0*/  ISETP.NE.AND P0, PT, R4, 0x3, PT ;  /* 0x000000030400780c */ /* 0x000fda0003f05270 */
[----:B------:R-:W-:Y:S05]  /*07e0*/  @!P0 BRA `(.L_x_20) ;  /* 0x00000000002c8947 */ /* 0x000fea0003800000 */
[----:B------:R-:W0:Y:S01]  /*07f0*/  LDC.64 R8, c[0x0][0x380] ;  /* 0x0000e000ff087b82 */ /* 0x000e220000000a00 */
[----:B------:R-:W-:-:S04]  /*0800*/  IADD3 R2, PT, PT, R2, 0x1, RZ ;  /* 0x0000000102027810 */ /* 0x000fc80007ffe0ff */
[----:B------:R-:W-:-:S04]  /*0810*/  LOP3.LUT R2, R2, 0x3, RZ, 0xc0, !PT ;  /* 0x0000000302027812 */ /* 0x000fc800078ec0ff */
[----:B------:R-:W-:-:S07]  /*0820*/  IADD3 R2, PT, PT, -R2, RZ, RZ ;  /* 0x000000ff02027210 */ /* 0x000fce0007ffe1ff */
.L_x_21:
[----:B0-----:R-:W-:-:S06]  /*0830*/  IMAD.WIDE R6, R5, 0x4, R8 ;  /* 0x0000000405067825 */ /* 0x001fcc00078e0208 */
[----:B------:R-:W2:Y:S01]  /*0840*/  LDG.E.CONSTANT R6, desc[UR4][R6.64] ;  /* 0x0000000406067981 */ /* 0x000ea2000c1e9900 */
[----:B------:R-:W-:Y:S01]  /*0850*/  VIADD R2, R2, 0x1 ;  /* 0x0000000102027836 */ /* 0x000fe20000000000 */
[----:B------:R-:W-:-:S04]  /*0860*/  IADD3 R5, PT, PT, R0, R5, RZ ;  /* 0x0000000500057210 */ /* 0x000fc80007ffe0ff */
[----:B------:R-:W-:Y:S01]  /*0870*/  ISETP.NE.AND P0, PT, R2, RZ, PT ;  /* 0x000000ff0200720c */ /* 0x000fe20003f05270 */
[----:B--2---:R-:W-:-:S12]  /*0880*/  FFMA R3, R6, R6, R3 ;  /* 0x0000000606037223 */ /* 0x004fd80000000003 */
[----:B------:R-:W-:Y:S05]  /*0890*/  @P0 BRA `(.L_x_21) ;  /* 0xfffffffc00e40947 */ /* 0x000fea000383ffff */
.L_x_20:
[----:B------:R-:W-:Y:S05]  /*08a0*/  BSYNC.RECONVERGENT B1 ;  /* 0x0000000000017941 */ /* 0x000fea0003800200 */
.L_x_19:
[----:B------:R-:W-:Y:S05]  /*08b0*/  @!P1 BRA `(.L_x_18) ;  /* 0x0000000000409947 */ /* 0x000fea0003800000 */
.L_x_22:
[----:B------:R-:W0:Y:S02]  /*08c0*/  LDC.64 R6, c[0x0][0x380] ;  /* 0x0000e000ff067b82 */ /* 0x000e240000000a00 */
[----:B0-----:R-:W-:-:S04]  /*08d0*/  IMAD.WIDE R12, R5, 0x4, R6 ;  /* 0x00000004050c7825 */ /* 0x001fc800078e0206 */
[C---:B------:R-:W-:Y:S02]  /*08e0*/  IMAD.WIDE R6, R0.reuse, 0x4, R12 ;  /* 0x0000000400067825 */ /* 0x040fe400078e020c */
[----:B------:R-:W2:Y:S02]  /*08f0*/  LDG.E.CONSTANT R12, desc[UR4][R12.64] ;  /* 0x000000040c0c7981 */ /* 0x000ea4000c1e9900 */
[C---:B------:R-:W-:Y:S02]  /*0900*/  IMAD.WIDE R8, R0.reuse, 0x4, R6 ;  /* 0x0000000400087825 */ /* 0x040fe400078e0206 */
[----:B------:R-:W3:Y:S02]  /*0910*/  LDG.E.CONSTANT R6, desc[UR4][R6.64] ;  /* 0x0000000406067981 */ /* 0x000ee4000c1e9900 */
[C---:B------:R-:W-:Y:S02]  /*0920*/  IMAD.WIDE R10, R0.reuse, 0x4, R8 ;  /* 0x00000004000a7825 */ /* 0x040fe400078e0208 */
[----:B------:R-:W4:Y:S04]  /*0930*/  LDG.E.CONSTANT R9, desc[UR4][R8.64] ;  /* 0x0000000408097981 */ /* 0x000f28000c1e9900 */
[----:B------:R-:W5:Y:S01]  /*0940*/  LDG.E.CONSTANT R11, desc[UR4][R10.64] ;  /* 0x000000040a0b7981 */ /* 0x000f62000c1e9900 */
[----:B------:R-:W-:-:S04]  /*0950*/  LEA R5, R0, R5, 0x2 ;  /* 0x0000000500057211 */ /* 0x000fc800078e10ff */
[----:B------:R-:W-:Y:S01]  /*0960*/  ISETP.GE.AND P0, PT, R5, R22, PT ;  /* 0x000000160500720c */ /* 0x000fe20003f06270 */
[----:B--2---:R-:W-:-:S04]  /*0970*/  FFMA R3, R12, R12, R3 ;  /* 0x0000000c0c037223 */ /* 0x004fc80000000003 */
[----:B---3--:R-:W-:-:S04]  /*0980*/  FFMA R2, R6, R6, R3 ;  /* 0x0000000606027223 */ /* 0x008fc80000000003 */
[----:B----4-:R-:W-:-:S04]  /*0990*/  FFMA R2, R9, R9, R2 ;  /* 0x0000000909027223 */ /* 0x010fc80000000002 */
[----:B-----5:R-:W-:Y:S01]  /*09a0*/  FFMA R3, R11, R11, R2 ;  /* 0x0000000b0b037223 */ /* 0x020fe20000000002 */
[----:B------:R-:W-:Y:S06]  /*09b0*/  @!P0 BRA `(.L_x_22) ;  /* 0xfffffffc00c08947 */ /* 0x000fec000383ffff */
.L_x_18:
[----:B------:R-:W-:Y:S05]  /*09c0*/  BSYNC.RECONVERGENT B0 ;  /* 0x0000000000007941 */ /* 0x000fea0003800200 */
.L_x_17:
[----:B------:R-:W0:Y:S01]  /*09d0*/  SHFL.DOWN PT, R0, R3, 0x10, 0x1f ;  /* 0x0a001f0003007f89 */ /* 0x000e2200000e0000 */
[----:B------:R-:W-:Y:S01]  /*09e0*/  ISETP.GT.U32.AND P1, PT, R23, 0x1f, PT ;  /* 0x0000001f1700780c */ /* 0x000fe20003f24070 */
[----:B0-----:R-:W-:-:S05]  /*09f0*/  FADD R2, R0, R3 ;  /* 0x0000000300027221 */ /* 0x001fca0000000000 */
[----:B------:R-:W0:Y:S02]  /*0a00*/  SHFL.DOWN PT, R5, R2, 0x8, 0x1f ;  /* 0x09001f0002057f89 */ /* 0x000e2400000e0000 */
[----:B0-----:R-:W-:-:S05]  /*0a10*/  FADD R5, R2, R5 ;  /* 0x0000000502057221 */ /* 0x001fca0000000000 */
[----:B------:R-:W0:Y:S02]  /*0a20*/  SHFL.DOWN PT, R0, R5, 0x4, 0x1f ;  /* 0x08801f0005007f89 */ /* 0x000e2400000e0000 */
[----:B0-----:R-:W-:Y:S01]  /*0a30*/  FADD R4, R5, R0 ;  /* 0x0000000005047221 */ /* 0x001fe20000000000 */
[----:B------:R-:W-:-:S04]  /*0a40*/  LOP3.LUT P0, R0, R23, 0x1f, RZ, 0xc0, !PT ;  /* 0x0000001f17007812 */ /* 0x000fc8000780c0ff */
[----:B------:R-:W0:Y:S09]  /*0a50*/  SHFL.DOWN PT, R7, R4, 0x2, 0x1f ;  /* 0x08401f0004077f89 */ /* 0x000e3200000e0000 */
[----:B------:R-:W1:Y:S01]  /*0a60*/  @!P0 S2R R8, SR_CgaCtaId ;  /* 0x0000000000088919 */ /* 0x000e620000008800 */
[----:B------:R-:W-:Y:S01]  /*0a70*/  @!P0 MOV R3, 0x400 ;  /* 0x0000040000038802 */ /* 0x000fe20000000f00 */
[----:B0-----:R-:W-:-:S05]  /*0a80*/  FADD R7, R4, R7 ;  /* 0x0000000704077221 */ /* 0x001fca0000000000 */
[----:B------:R-:W0:Y:S01]  /*0a90*/  SHFL.DOWN PT, R6, R7, 0x1, 0x1f ;  /* 0x08201f0007067f89 */ /* 0x000e2200000e0000 */
[----:B-1----:R-:W-:-:S04]  /*0aa0*/  @!P0 LEA R8, R8, R3, 0x18 ;  /* 0x0000000308088211 */ /* 0x002fc800078ec0ff */
[----:B------:R-:W-:Y:S01]  /*0ab0*/  @!P0 LEA.HI R8, R23, R8, RZ, 0x1d ;  /* 0x0000000817088211 */ /* 0x000fe200078fe8ff */
[----:B0-----:R-:W-:-:S05]  /*0ac0*/  FADD R3, R7, R6 ;  /* 0x0000000607037221 */ /* 0x001fca0000000000 */
[----:B------:R0:W-:Y:S01]  /*0ad0*/  @!P0 STS [R8], R3 ;  /* 0x0000000308008388 */ /* 0x0001e20000000800 */
[----:B------:R-:W-:Y:S06]  /*0ae0*/  BAR.SYNC.DEFER_BLOCKING 0x0 ;  /* 0x0000000000007b1d */ /* 0x000fec0000010000 */
[----:B------:R-:W-:Y:S05]  /*0af0*/  @P1 EXIT ;  /* 0x000000000000194d */ /* 0x000fea0003800000 */
[----:B------:R-:W-:-:S05]  /*0b00*/  VIADD R20, R20, 0x1f ;  /* 0x0000001f14147836 */ /* 0x000fca0000000000 */
[----:B0-----:R-:W-:-:S04]  /*0b10*/  SHF.R.U32.HI R3, RZ, 0x5, R20 ;  /* 0x00000005ff037819 */ /* 0x001fc80000011614 */
[----:B------:R-:W-:-:S13]  /*0b20*/  ISETP.GE.U32.AND P0, PT, R0, R3, PT ;  /* 0x000000030000720c */ /* 0x000fda0003f06070 */
[----:B------:R-:W0:Y:S01]  /*0b30*/  @!P0 S2R R3, SR_CgaCtaId ;  /* 0x0000000000038919 */ /* 0x000e220000008800 */
[----:B------:R-:W-:-:S04]  /*0b40*/  @!P0 MOV R2, 0x400 ;  /* 0x0000040000028802 */ /* 0x000fc80000000f00 */
[----:B0-----:R-:W-:Y:S02]  /*0b50*/  @!P0 LEA R3, R3, R2, 0x18 ;  /* 0x0000000203038211 */ /* 0x001fe400078ec0ff */
[----:B------:R-:W-:Y:S02]  /*0b60*/  MOV R2, RZ ;  /* 0x000000ff00027202 */ /* 0x000fe40000000f00 */
[----:B------:R-:W-:-:S05]  /*0b70*/  @!P0 LEA R0, R0, R3, 0x2 ;  /* 0x0000000300008211 */ /* 0x000fca00078e10ff */
[----:B------:R-:W0:Y:S01]  /*0b80*/  @!P0 LDS R2, [R0] ;  /* 0x0000000000028984 */ /* 0x000e220000000800 */
[----:B------:R-:W-:-:S03]  /*0b90*/  ISETP.NE.AND P0, PT, R23, RZ, PT ;  /* 0x000000ff1700720c */ /* 0x000fc60003f05270 */
[----:B0-----:R-:W0:Y:S02]  /*0ba0*/  SHFL.DOWN PT, R3, R2, 0x10, 0x1f ;  /* 0x0a001f0002037f89 */ /* 0x001e2400000e0000 */
[----:B0-----:R-:W-:-:S05]  /*0bb0*/  FADD R3, R3, R2 ;  /* 0x0000000203037221 */ /* 0x001fca0000000000 */
[----:B------:R-:W0:Y:S02]  /*0bc0*/  SHFL.DOWN PT, R4, R3, 0x8, 0x1f ;  /* 0x09001f0003047f89 */ /* 0x000e2400000e0000 */
[----:B0-----:R-:W-:-:S05]  /*0bd0*/  FADD R4, R3, R4 ;  /* 0x0000000403047221 */ /* 0x001fca0000000000 */
[----:B------:R-:W0:Y:S02]  /*0be0*/  SHFL.DOWN PT, R5, R4, 0x4, 0x1f ;  /* 0x08801f0004057f89 */ /* 0x000e2400000e0000 */
[----:B0-----:R-:W-:-:S05]  /*0bf0*/  FADD R5, R4, R5 ;  /* 0x0000000504057221 */ /* 0x001fca0000000000 */
[----:B------:R-:W0:Y:S02]  /*0c00*/  SHFL.DOWN PT, R6, R5, 0x2, 0x1f ;  /* 0x08401f0005067f89 */ /* 0x000e2400000e0000 */
[----:B0-----:R-:W-:-:S05]  /*0c10*/  FADD R6, R5, R6 ;  /* 0x0000000605067221 */ /* 0x001fca0000000000 */
[----:B------:R0:W1:Y:S01]  /*0c20*/  SHFL.DOWN PT, R7, R6, 0x1, 0x1f ;  /* 0x08201f0006077f89 */ /* 0x00006200000e0000 */
[----:B------:R-:W-:Y:S05]  /*0c30*/  @P0 EXIT ;  /* 0x000000000000094d */ /* 0x000fea0003800000 */
[----:B------:R-:W2:Y:S01]  /*0c40*/  LDC.64 R2, c[0x0][0x388] ;  /* 0x0000e200ff027b82 */ /* 0x000ea20000000a00 */
[----:B-1----:R-:W-:-:S05]  /*0c50*/  FADD R7, R6, R7 ;  /* 0x0000000706077221 */ /* 0x002fca0000000000 */
[----:B--2---:R-:W-:Y:S01]  /*0c60*/  REDG.E.ADD.F32.FTZ.RN.STRONG.GPU desc[UR4][R2.64], R7 ;  /* 0x00000007020079a6 */ /* 0x004fe2000c12f304 */
[----:B------:R-:W-:Y:S05]  /*0c70*/  EXIT ;  /* 0x000000000000794d */ /* 0x000fea0003800000 */
.L_x_23:
        /* <DEDUP_REMOVED lines=16> */
.L_x_25:


//--------------------- .nv.shared._Z16NormalizedKernelPKfPffi --------------------------
	.section	.nv.shared._Z16NormalizedKernelPKfPffi,"aw",@nobits
	.sectionflags	@""
	.align	16
	.zero		1024


//--------------------- .nv.shared.reserved.0     --------------------------
	.section	.nv.shared.reserved.0,"aw",@nobits
	.weak		__nv_reservedSMEM_offset_0_alias
	.size		__nv_reservedSMEM_offset_0_alias, 0, 64
	.other		__nv_reservedSMEM_offset_0_alias,@"STO_CUDA_RESERVED_SHARED STV_DEFAULT"
__nv_reservedSMEM_offset_0_alias:
	.zero		0
	.zero		64


//--------------------- .nv.shared._Z15L2SquaredKernelPKfPfi --------------------------
	.section	.nv.shared._Z15L2SquaredKernelPKfPfi,"aw",@nobits
	.sectionflags	@""
	.align	16
	.zero		1024


//--------------------- .nv.constant0._Z16NormalizedKernelPKfPffi --------------------------
	.section	.nv.constant0._Z16NormalizedKernelPKfPffi,"a",@progbits
	.sectionflags	@""
	.align	4
.nv.constant0._Z16NormalizedKernelPKfPffi:
	.zero		920


//--------------------- .nv.constant0._Z15L2SquaredKernelPKfPfi --------------------------
	.section	.nv.constant0._Z15L2SquaredKernelPKfPfi,"a",@progbits
	.sectionflags	@""
	.align	4
.nv.constant0._Z15L2SquaredKernelPKfPfi:
	.zero		916


//--------------------- SYMBOLS --------------------------

	.type		.nv.reservedSmem.offset0,@object
	.size		.nv.reservedSmem.offset0,0x4
	.type		.nv.reservedSmem.cap,@object
	.size		.nv.reservedSmem.cap,0x4
